//
// Generated by NVIDIA NVVM Compiler
//
// Compiler Build ID: CL-36424714
// Cuda compilation tools, release 13.0, V13.0.88
// Based on NVVM 20.0.0
//

.version 9.0
.target sm_100
.address_size 64

	// .globl	cosine_similarity_simple

.visible .entry cosine_similarity_simple(
	.param .u64 .ptr .align 1 cosine_similarity_simple_param_0,
	.param .u64 .ptr .align 1 cosine_similarity_simple_param_1,
	.param .u64 .ptr .align 1 cosine_similarity_simple_param_2,
	.param .u32 cosine_similarity_simple_param_3,
	.param .u32 cosine_similarity_simple_param_4
)
{
	.reg .pred 	%p<12>;
	.reg .b32 	%r<25>;
	.reg .b32 	%f<135>;
	.reg .b64 	%rd<38>;

	ld.param.u64 	%rd11, [cosine_similarity_simple_param_0];
	ld.param.u64 	%rd12, [cosine_similarity_simple_param_1];
	ld.param.u64 	%rd10, [cosine_similarity_simple_param_2];
	ld.param.u32 	%r14, [cosine_similarity_simple_param_3];
	ld.param.u32 	%r13, [cosine_similarity_simple_param_4];
	cvta.to.global.u64 	%rd1, %rd12;
	cvta.to.global.u64 	%rd2, %rd11;
	mov.u32 	%r15, %ctaid.x;
	mov.u32 	%r16, %ntid.x;
	mov.u32 	%r17, %tid.x;
	mad.lo.s32 	%r1, %r15, %r16, %r17;
	setp.ge.s32 	%p1, %r1, %r14;
	@%p1 bra 	$L__BB0_14;
	mul.lo.s32 	%r18, %r13, %r1;
	cvt.s64.s32 	%rd3, %r18;
	setp.lt.s32 	%p2, %r13, 1;
	mov.f32 	%f132, 0f00000000;
	mov.f32 	%f133, %f132;
	mov.f32 	%f134, %f132;
	@%p2 bra 	$L__BB0_13;
	and.b32  	%r2, %r13, 7;
	setp.lt.u32 	%p3, %r13, 8;
	mov.f32 	%f134, 0f00000000;
	mov.b32 	%r23, 0;
	mov.f32 	%f133, %f134;
	mov.f32 	%f132, %f134;
	@%p3 bra 	$L__BB0_5;
	and.b32  	%r23, %r13, 2147483640;
	neg.s32 	%r21, %r23;
	add.s64 	%rd37, %rd2, 16;
	shl.b64 	%rd13, %rd3, 2;
	add.s64 	%rd14, %rd13, %rd1;
	add.s64 	%rd36, %rd14, 16;
	mov.f32 	%f134, 0f00000000;
$L__BB0_4:
	.pragma "nounroll";
	ld.global.nc.f32 	%f41, [%rd37+-16];
	ld.global.nc.f32 	%f42, [%rd36+-16];
	fma.rn.f32 	%f43, %f41, %f42, %f132;
	fma.rn.f32 	%f44, %f41, %f41, %f133;
	fma.rn.f32 	%f45, %f42, %f42, %f134;
	ld.global.nc.f32 	%f46, [%rd37+-12];
	ld.global.nc.f32 	%f47, [%rd36+-12];
	fma.rn.f32 	%f48, %f46, %f47, %f43;
	fma.rn.f32 	%f49, %f46, %f46, %f44;
	fma.rn.f32 	%f50, %f47, %f47, %f45;
	ld.global.nc.f32 	%f51, [%rd37+-8];
	ld.global.nc.f32 	%f52, [%rd36+-8];
	fma.rn.f32 	%f53, %f51, %f52, %f48;
	fma.rn.f32 	%f54, %f51, %f51, %f49;
	fma.rn.f32 	%f55, %f52, %f52, %f50;
	ld.global.nc.f32 	%f56, [%rd37+-4];
	ld.global.nc.f32 	%f57, [%rd36+-4];
	fma.rn.f32 	%f58, %f56, %f57, %f53;
	fma.rn.f32 	%f59, %f56, %f56, %f54;
	fma.rn.f32 	%f60, %f57, %f57, %f55;
	ld.global.nc.f32 	%f61, [%rd37];
	ld.global.nc.f32 	%f62, [%rd36];
	fma.rn.f32 	%f63, %f61, %f62, %f58;
	fma.rn.f32 	%f64, %f61, %f61, %f59;
	fma.rn.f32 	%f65, %f62, %f62, %f60;
	ld.global.nc.f32 	%f66, [%rd37+4];
	ld.global.nc.f32 	%f67, [%rd36+4];
	fma.rn.f32 	%f68, %f66, %f67, %f63;
	fma.rn.f32 	%f69, %f66, %f66, %f64;
	fma.rn.f32 	%f70, %f67, %f67, %f65;
	ld.global.nc.f32 	%f71, [%rd37+8];
	ld.global.nc.f32 	%f72, [%rd36+8];
	fma.rn.f32 	%f73, %f71, %f72, %f68;
	fma.rn.f32 	%f74, %f71, %f71, %f69;
	fma.rn.f32 	%f75, %f72, %f72, %f70;
	ld.global.nc.f32 	%f76, [%rd37+12];
	ld.global.nc.f32 	%f77, [%rd36+12];
	fma.rn.f32 	%f132, %f76, %f77, %f73;
	fma.rn.f32 	%f133, %f76, %f76, %f74;
	fma.rn.f32 	%f134, %f77, %f77, %f75;
	add.s32 	%r21, %r21, 8;
	add.s64 	%rd37, %rd37, 32;
	add.s64 	%rd36, %rd36, 32;
	setp.ne.s32 	%p4, %r21, 0;
	@%p4 bra 	$L__BB0_4;
$L__BB0_5:
	setp.eq.s32 	%p5, %r2, 0;
	@%p5 bra 	$L__BB0_13;
	and.b32  	%r8, %r13, 3;
	setp.lt.u32 	%p6, %r2, 4;
	@%p6 bra 	$L__BB0_8;
	cvt.u64.u32 	%rd15, %r23;
	mul.wide.u32 	%rd16, %r23, 4;
	add.s64 	%rd17, %rd2, %rd16;
	ld.global.nc.f32 	%f79, [%rd17];
	add.s64 	%rd18, %rd15, %rd3;
	shl.b64 	%rd19, %rd18, 2;
	add.s64 	%rd20, %rd1, %rd19;
	ld.global.nc.f32 	%f80, [%rd20];
	fma.rn.f32 	%f81, %f79, %f80, %f132;
	fma.rn.f32 	%f82, %f79, %f79, %f133;
	fma.rn.f32 	%f83, %f80, %f80, %f134;
	ld.global.nc.f32 	%f84, [%rd17+4];
	ld.global.nc.f32 	%f85, [%rd20+4];
	fma.rn.f32 	%f86, %f84, %f85, %f81;
	fma.rn.f32 	%f87, %f84, %f84, %f82;
	fma.rn.f32 	%f88, %f85, %f85, %f83;
	ld.global.nc.f32 	%f89, [%rd17+8];
	ld.global.nc.f32 	%f90, [%rd20+8];
	fma.rn.f32 	%f91, %f89, %f90, %f86;
	fma.rn.f32 	%f92, %f89, %f89, %f87;
	fma.rn.f32 	%f93, %f90, %f90, %f88;
	ld.global.nc.f32 	%f94, [%rd17+12];
	ld.global.nc.f32 	%f95, [%rd20+12];
	fma.rn.f32 	%f132, %f94, %f95, %f91;
	fma.rn.f32 	%f133, %f94, %f94, %f92;
	fma.rn.f32 	%f134, %f95, %f95, %f93;
	add.s32 	%r23, %r23, 4;
$L__BB0_8:
	setp.eq.s32 	%p7, %r8, 0;
	@%p7 bra 	$L__BB0_13;
	setp.eq.s32 	%p8, %r8, 1;
	@%p8 bra 	$L__BB0_11;
	cvt.u64.u32 	%rd21, %r23;
	mul.wide.u32 	%rd22, %r23, 4;
	add.s64 	%rd23, %rd2, %rd22;
	ld.global.nc.f32 	%f97, [%rd23];
	add.s64 	%rd24, %rd21, %rd3;
	shl.b64 	%rd25, %rd24, 2;
	add.s64 	%rd26, %rd1, %rd25;
	ld.global.nc.f32 	%f98, [%rd26];
	fma.rn.f32 	%f99, %f97, %f98, %f132;
	fma.rn.f32 	%f100, %f97, %f97, %f133;
	fma.rn.f32 	%f101, %f98, %f98, %f134;
	ld.global.nc.f32 	%f102, [%rd23+4];
	ld.global.nc.f32 	%f103, [%rd26+4];
	fma.rn.f32 	%f132, %f102, %f103, %f99;
	fma.rn.f32 	%f133, %f102, %f102, %f100;
	fma.rn.f32 	%f134, %f103, %f103, %f101;
	add.s32 	%r23, %r23, 2;
$L__BB0_11:
	and.b32  	%r20, %r13, 1;
	setp.eq.b32 	%p9, %r20, 1;
	not.pred 	%p10, %p9;
	@%p10 bra 	$L__BB0_13;
	cvt.u64.u32 	%rd27, %r23;
	mul.wide.u32 	%rd28, %r23, 4;
	add.s64 	%rd29, %rd2, %rd28;
	ld.global.nc.f32 	%f104, [%rd29];
	add.s64 	%rd30, %rd27, %rd3;
	shl.b64 	%rd31, %rd30, 2;
	add.s64 	%rd32, %rd1, %rd31;
	ld.global.nc.f32 	%f105, [%rd32];
	fma.rn.f32 	%f132, %f104, %f105, %f132;
	fma.rn.f32 	%f133, %f104, %f104, %f133;
	fma.rn.f32 	%f134, %f105, %f105, %f134;
$L__BB0_13:
	sqrt.rn.f32 	%f106, %f133;
	sqrt.rn.f32 	%f107, %f134;
	mul.f32 	%f108, %f106, %f107;
	setp.gt.f32 	%p11, %f108, 0f2EDBE6FF;
	div.rn.f32 	%f109, %f132, %f108;
	selp.f32 	%f110, %f109, 0f00000000, %p11;
	cvta.to.global.u64 	%rd33, %rd10;
	mul.wide.s32 	%rd34, %r1, 4;
	add.s64 	%rd35, %rd33, %rd34;
	st.global.f32 	[%rd35], %f110;
$L__BB0_14:
	ret;

}
	// .globl	batch_normalize_simple
.visible .entry batch_normalize_simple(
	.param .u64 .ptr .align 1 batch_normalize_simple_param_0,
	.param .u32 batch_normalize_simple_param_1,
	.param .u32 batch_normalize_simple_param_2
)
{
	.reg .pred 	%p<22>;
	.reg .b32 	%r<50>;
	.reg .b32 	%f<142>;
	.reg .b64 	%rd<39>;

	ld.param.u64 	%rd15, [batch_normalize_simple_param_0];
	ld.param.u32 	%r34, [batch_normalize_simple_param_1];
	ld.param.u32 	%r33, [batch_normalize_simple_param_2];
	mov.u32 	%r35, %ctaid.x;
	mov.u32 	%r36, %ntid.x;
	mov.u32 	%r37, %tid.x;
	mad.lo.s32 	%r1, %r35, %r36, %r37;
	setp.ge.s32 	%p1, %r1, %r34;
	@%p1 bra 	$L__BB1_27;
	cvta.to.global.u64 	%rd1, %rd15;
	mul.lo.s32 	%r2, %r33, %r1;
	mul.wide.s32 	%rd16, %r2, 4;
	add.s64 	%rd2, %rd1, %rd16;
	setp.lt.s32 	%p2, %r33, 1;
	mov.f32 	%f141, 0f00000000;
	@%p2 bra 	$L__BB1_14;
	and.b32  	%r3, %r33, 15;
	setp.lt.u32 	%p3, %r33, 16;
	mov.f32 	%f141, 0f00000000;
	mov.b32 	%r42, 0;
	@%p3 bra 	$L__BB1_5;
	and.b32  	%r42, %r33, 2147483632;
	neg.s32 	%r40, %r42;
	add.s64 	%rd18, %rd16, %rd1;
	add.s64 	%rd35, %rd18, 32;
	mov.f32 	%f141, 0f00000000;
$L__BB1_4:
	.pragma "nounroll";
	ld.global.f32 	%f19, [%rd35+-32];
	fma.rn.f32 	%f20, %f19, %f19, %f141;
	ld.global.f32 	%f21, [%rd35+-28];
	fma.rn.f32 	%f22, %f21, %f21, %f20;
	ld.global.f32 	%f23, [%rd35+-24];
	fma.rn.f32 	%f24, %f23, %f23, %f22;
	ld.global.f32 	%f25, [%rd35+-20];
	fma.rn.f32 	%f26, %f25, %f25, %f24;
	ld.global.f32 	%f27, [%rd35+-16];
	fma.rn.f32 	%f28, %f27, %f27, %f26;
	ld.global.f32 	%f29, [%rd35+-12];
	fma.rn.f32 	%f30, %f29, %f29, %f28;
	ld.global.f32 	%f31, [%rd35+-8];
	fma.rn.f32 	%f32, %f31, %f31, %f30;
	ld.global.f32 	%f33, [%rd35+-4];
	fma.rn.f32 	%f34, %f33, %f33, %f32;
	ld.global.f32 	%f35, [%rd35];
	fma.rn.f32 	%f36, %f35, %f35, %f34;
	ld.global.f32 	%f37, [%rd35+4];
	fma.rn.f32 	%f38, %f37, %f37, %f36;
	ld.global.f32 	%f39, [%rd35+8];
	fma.rn.f32 	%f40, %f39, %f39, %f38;
	ld.global.f32 	%f41, [%rd35+12];
	fma.rn.f32 	%f42, %f41, %f41, %f40;
	ld.global.f32 	%f43, [%rd35+16];
	fma.rn.f32 	%f44, %f43, %f43, %f42;
	ld.global.f32 	%f45, [%rd35+20];
	fma.rn.f32 	%f46, %f45, %f45, %f44;
	ld.global.f32 	%f47, [%rd35+24];
	fma.rn.f32 	%f48, %f47, %f47, %f46;
	ld.global.f32 	%f49, [%rd35+28];
	fma.rn.f32 	%f141, %f49, %f49, %f48;
	add.s32 	%r40, %r40, 16;
	add.s64 	%rd35, %rd35, 64;
	setp.ne.s32 	%p4, %r40, 0;
	@%p4 bra 	$L__BB1_4;
$L__BB1_5:
	setp.eq.s32 	%p5, %r3, 0;
	@%p5 bra 	$L__BB1_14;
	and.b32  	%r9, %r33, 7;
	setp.lt.u32 	%p6, %r3, 8;
	@%p6 bra 	$L__BB1_8;
	mul.wide.u32 	%rd19, %r42, 4;
	add.s64 	%rd20, %rd2, %rd19;
	ld.global.f32 	%f51, [%rd20];
	fma.rn.f32 	%f52, %f51, %f51, %f141;
	ld.global.f32 	%f53, [%rd20+4];
	fma.rn.f32 	%f54, %f53, %f53, %f52;
	ld.global.f32 	%f55, [%rd20+8];
	fma.rn.f32 	%f56, %f55, %f55, %f54;
	ld.global.f32 	%f57, [%rd20+12];
	fma.rn.f32 	%f58, %f57, %f57, %f56;
	ld.global.f32 	%f59, [%rd20+16];
	fma.rn.f32 	%f60, %f59, %f59, %f58;
	ld.global.f32 	%f61, [%rd20+20];
	fma.rn.f32 	%f62, %f61, %f61, %f60;
	ld.global.f32 	%f63, [%rd20+24];
	fma.rn.f32 	%f64, %f63, %f63, %f62;
	ld.global.f32 	%f65, [%rd20+28];
	fma.rn.f32 	%f141, %f65, %f65, %f64;
	add.s32 	%r42, %r42, 8;
$L__BB1_8:
	setp.eq.s32 	%p7, %r9, 0;
	@%p7 bra 	$L__BB1_14;
	and.b32  	%r12, %r33, 3;
	setp.lt.u32 	%p8, %r9, 4;
	@%p8 bra 	$L__BB1_11;
	mul.wide.u32 	%rd21, %r42, 4;
	add.s64 	%rd22, %rd2, %rd21;
	ld.global.f32 	%f67, [%rd22];
	fma.rn.f32 	%f68, %f67, %f67, %f141;
	ld.global.f32 	%f69, [%rd22+4];
	fma.rn.f32 	%f70, %f69, %f69, %f68;
	ld.global.f32 	%f71, [%rd22+8];
	fma.rn.f32 	%f72, %f71, %f71, %f70;
	ld.global.f32 	%f73, [%rd22+12];
	fma.rn.f32 	%f141, %f73, %f73, %f72;
	add.s32 	%r42, %r42, 4;
$L__BB1_11:
	setp.eq.s32 	%p9, %r12, 0;
	@%p9 bra 	$L__BB1_14;
	mul.wide.u32 	%rd24, %r42, 4;
	add.s64 	%rd25, %rd16, %rd24;
	add.s64 	%rd36, %rd1, %rd25;
	neg.s32 	%r44, %r12;
$L__BB1_13:
	.pragma "nounroll";
	ld.global.f32 	%f74, [%rd36];
	fma.rn.f32 	%f141, %f74, %f74, %f141;
	add.s64 	%rd36, %rd36, 4;
	add.s32 	%r44, %r44, 1;
	setp.ne.s32 	%p10, %r44, 0;
	@%p10 bra 	$L__BB1_13;
$L__BB1_14:
	setp.lt.s32 	%p11, %r33, 1;
	sqrt.rn.f32 	%f14, %f141;
	setp.leu.f32 	%p12, %f14, 0f2EDBE6FF;
	or.pred  	%p13, %p12, %p11;
	@%p13 bra 	$L__BB1_27;
	and.b32  	%r18, %r33, 15;
	setp.lt.u32 	%p14, %r33, 16;
	mov.b32 	%r47, 0;
	@%p14 bra 	$L__BB1_18;
	and.b32  	%r47, %r33, 2147483632;
	neg.s32 	%r45, %r47;
	add.s64 	%rd27, %rd16, %rd1;
	add.s64 	%rd37, %rd27, 32;
$L__BB1_17:
	.pragma "nounroll";
	ld.global.f32 	%f75, [%rd37+-32];
	div.rn.f32 	%f76, %f75, %f14;
	st.global.f32 	[%rd37+-32], %f76;
	ld.global.f32 	%f77, [%rd37+-28];
	div.rn.f32 	%f78, %f77, %f14;
	st.global.f32 	[%rd37+-28], %f78;
	ld.global.f32 	%f79, [%rd37+-24];
	div.rn.f32 	%f80, %f79, %f14;
	st.global.f32 	[%rd37+-24], %f80;
	ld.global.f32 	%f81, [%rd37+-20];
	div.rn.f32 	%f82, %f81, %f14;
	st.global.f32 	[%rd37+-20], %f82;
	ld.global.f32 	%f83, [%rd37+-16];
	div.rn.f32 	%f84, %f83, %f14;
	st.global.f32 	[%rd37+-16], %f84;
	ld.global.f32 	%f85, [%rd37+-12];
	div.rn.f32 	%f86, %f85, %f14;
	st.global.f32 	[%rd37+-12], %f86;
	ld.global.f32 	%f87, [%rd37+-8];
	div.rn.f32 	%f88, %f87, %f14;
	st.global.f32 	[%rd37+-8], %f88;
	ld.global.f32 	%f89, [%rd37+-4];
	div.rn.f32 	%f90, %f89, %f14;
	st.global.f32 	[%rd37+-4], %f90;
	ld.global.f32 	%f91, [%rd37];
	div.rn.f32 	%f92, %f91, %f14;
	st.global.f32 	[%rd37], %f92;
	ld.global.f32 	%f93, [%rd37+4];
	div.rn.f32 	%f94, %f93, %f14;
	st.global.f32 	[%rd37+4], %f94;
	ld.global.f32 	%f95, [%rd37+8];
	div.rn.f32 	%f96, %f95, %f14;
	st.global.f32 	[%rd37+8], %f96;
	ld.global.f32 	%f97, [%rd37+12];
	div.rn.f32 	%f98, %f97, %f14;
	st.global.f32 	[%rd37+12], %f98;
	ld.global.f32 	%f99, [%rd37+16];
	div.rn.f32 	%f100, %f99, %f14;
	st.global.f32 	[%rd37+16], %f100;
	ld.global.f32 	%f101, [%rd37+20];
	div.rn.f32 	%f102, %f101, %f14;
	st.global.f32 	[%rd37+20], %f102;
	ld.global.f32 	%f103, [%rd37+24];
	div.rn.f32 	%f104, %f103, %f14;
	st.global.f32 	[%rd37+24], %f104;
	ld.global.f32 	%f105, [%rd37+28];
	div.rn.f32 	%f106, %f105, %f14;
	st.global.f32 	[%rd37+28], %f106;
	add.s32 	%r45, %r45, 16;
	add.s64 	%rd37, %rd37, 64;
	setp.ne.s32 	%p15, %r45, 0;
	@%p15 bra 	$L__BB1_17;
$L__BB1_18:
	setp.eq.s32 	%p16, %r18, 0;
	@%p16 bra 	$L__BB1_27;
	and.b32  	%r24, %r33, 7;
	setp.lt.u32 	%p17, %r18, 8;
	@%p17 bra 	$L__BB1_21;
	mul.wide.u32 	%rd28, %r47, 4;
	add.s64 	%rd29, %rd2, %rd28;
	ld.global.f32 	%f107, [%rd29];
	div.rn.f32 	%f108, %f107, %f14;
	st.global.f32 	[%rd29], %f108;
	ld.global.f32 	%f109, [%rd29+4];
	div.rn.f32 	%f110, %f109, %f14;
	st.global.f32 	[%rd29+4], %f110;
	ld.global.f32 	%f111, [%rd29+8];
	div.rn.f32 	%f112, %f111, %f14;
	st.global.f32 	[%rd29+8], %f112;
	ld.global.f32 	%f113, [%rd29+12];
	div.rn.f32 	%f114, %f113, %f14;
	st.global.f32 	[%rd29+12], %f114;
	ld.global.f32 	%f115, [%rd29+16];
	div.rn.f32 	%f116, %f115, %f14;
	st.global.f32 	[%rd29+16], %f116;
	ld.global.f32 	%f117, [%rd29+20];
	div.rn.f32 	%f118, %f117, %f14;
	st.global.f32 	[%rd29+20], %f118;
	ld.global.f32 	%f119, [%rd29+24];
	div.rn.f32 	%f120, %f119, %f14;
	st.global.f32 	[%rd29+24], %f120;
	ld.global.f32 	%f121, [%rd29+28];
	div.rn.f32 	%f122, %f121, %f14;
	st.global.f32 	[%rd29+28], %f122;
	add.s32 	%r47, %r47, 8;
$L__BB1_21:
	setp.eq.s32 	%p18, %r24, 0;
	@%p18 bra 	$L__BB1_27;
	and.b32  	%r27, %r33, 3;
	setp.lt.u32 	%p19, %r24, 4;
	@%p19 bra 	$L__BB1_24;
	mul.wide.u32 	%rd30, %r47, 4;
	add.s64 	%rd31, %rd2, %rd30;
	ld.global.f32 	%f123, [%rd31];
	div.rn.f32 	%f124, %f123, %f14;
	st.global.f32 	[%rd31], %f124;
	ld.global.f32 	%f125, [%rd31+4];
	div.rn.f32 	%f126, %f125, %f14;
	st.global.f32 	[%rd31+4], %f126;
	ld.global.f32 	%f127, [%rd31+8];
	div.rn.f32 	%f128, %f127, %f14;
	st.global.f32 	[%rd31+8], %f128;
	ld.global.f32 	%f129, [%rd31+12];
	div.rn.f32 	%f130, %f129, %f14;
	st.global.f32 	[%rd31+12], %f130;
	add.s32 	%r47, %r47, 4;
$L__BB1_24:
	setp.eq.s32 	%p20, %r27, 0;
	@%p20 bra 	$L__BB1_27;
	mul.wide.u32 	%rd33, %r47, 4;
	add.s64 	%rd34, %rd16, %rd33;
	add.s64 	%rd38, %rd1, %rd34;
	neg.s32 	%r49, %r27;
$L__BB1_26:
	.pragma "nounroll";
	ld.global.f32 	%f131, [%rd38];
	div.rn.f32 	%f132, %f131, %f14;
	st.global.f32 	[%rd38], %f132;
	add.s64 	%rd38, %rd38, 4;
	add.s32 	%r49, %r49, 1;
	setp.ne.s32 	%p21, %r49, 0;
	@%p21 bra 	$L__BB1_26;
$L__BB1_27:
	ret;

}
	// .globl	matrix_multiply_simple
.visible .entry matrix_multiply_simple(
	.param .u64 .ptr .align 1 matrix_multiply_simple_param_0,
	.param .u64 .ptr .align 1 matrix_multiply_simple_param_1,
	.param .u64 .ptr .align 1 matrix_multiply_simple_param_2,
	.param .u32 matrix_multiply_simple_param_3,
	.param .u32 matrix_multiply_simple_param_4,
	.param .u32 matrix_multiply_simple_param_5
)
{
	.reg .pred 	%p<13>;
	.reg .b32 	%r<41>;
	.reg .b32 	%f<68>;
	.reg .b64 	%rd<53>;

	ld.param.u64 	%rd7, [matrix_multiply_simple_param_0];
	ld.param.u64 	%rd8, [matrix_multiply_simple_param_1];
	ld.param.u64 	%rd6, [matrix_multiply_simple_param_2];
	ld.param.u32 	%r20, [matrix_multiply_simple_param_3];
	ld.param.u32 	%r18, [matrix_multiply_simple_param_4];
	ld.param.u32 	%r19, [matrix_multiply_simple_param_5];
	cvta.to.global.u64 	%rd1, %rd8;
	cvta.to.global.u64 	%rd2, %rd7;
	mov.u32 	%r21, %ctaid.y;
	mov.u32 	%r22, %ntid.y;
	mov.u32 	%r23, %tid.y;
	mad.lo.s32 	%r1, %r21, %r22, %r23;
	mov.u32 	%r24, %ctaid.x;
	mov.u32 	%r25, %ntid.x;
	mov.u32 	%r26, %tid.x;
	mad.lo.s32 	%r2, %r24, %r25, %r26;
	setp.ge.s32 	%p1, %r1, %r20;
	setp.ge.s32 	%p2, %r2, %r18;
	or.pred  	%p3, %p1, %p2;
	@%p3 bra 	$L__BB2_14;
	setp.lt.s32 	%p4, %r19, 1;
	mov.f32 	%f67, 0f00000000;
	@%p4 bra 	$L__BB2_13;
	mul.lo.s32 	%r3, %r19, %r1;
	and.b32  	%r4, %r19, 7;
	setp.lt.u32 	%p5, %r19, 8;
	mov.f32 	%f67, 0f00000000;
	mov.b32 	%r39, 0;
	@%p5 bra 	$L__BB2_5;
	and.b32  	%r39, %r19, 2147483640;
	neg.s32 	%r37, %r39;
	shl.b32 	%r7, %r18, 3;
	mul.wide.u32 	%rd9, %r3, 4;
	add.s64 	%rd10, %rd9, %rd2;
	add.s64 	%rd52, %rd10, 16;
	mov.f32 	%f67, 0f00000000;
	mul.wide.s32 	%rd13, %r18, 4;
	mov.u32 	%r36, %r2;
$L__BB2_4:
	.pragma "nounroll";
	ld.global.nc.f32 	%f17, [%rd52+-16];
	mul.wide.s32 	%rd11, %r36, 4;
	add.s64 	%rd12, %rd1, %rd11;
	ld.global.nc.f32 	%f18, [%rd12];
	fma.rn.f32 	%f19, %f17, %f18, %f67;
	ld.global.nc.f32 	%f20, [%rd52+-12];
	add.s64 	%rd14, %rd12, %rd13;
	ld.global.nc.f32 	%f21, [%rd14];
	fma.rn.f32 	%f22, %f20, %f21, %f19;
	ld.global.nc.f32 	%f23, [%rd52+-8];
	add.s64 	%rd15, %rd14, %rd13;
	ld.global.nc.f32 	%f24, [%rd15];
	fma.rn.f32 	%f25, %f23, %f24, %f22;
	ld.global.nc.f32 	%f26, [%rd52+-4];
	add.s64 	%rd16, %rd15, %rd13;
	ld.global.nc.f32 	%f27, [%rd16];
	fma.rn.f32 	%f28, %f26, %f27, %f25;
	ld.global.nc.f32 	%f29, [%rd52];
	add.s64 	%rd17, %rd16, %rd13;
	ld.global.nc.f32 	%f30, [%rd17];
	fma.rn.f32 	%f31, %f29, %f30, %f28;
	ld.global.nc.f32 	%f32, [%rd52+4];
	add.s64 	%rd18, %rd17, %rd13;
	ld.global.nc.f32 	%f33, [%rd18];
	fma.rn.f32 	%f34, %f32, %f33, %f31;
	ld.global.nc.f32 	%f35, [%rd52+8];
	add.s64 	%rd19, %rd18, %rd13;
	ld.global.nc.f32 	%f36, [%rd19];
	fma.rn.f32 	%f37, %f35, %f36, %f34;
	ld.global.nc.f32 	%f38, [%rd52+12];
	add.s64 	%rd20, %rd19, %rd13;
	ld.global.nc.f32 	%f39, [%rd20];
	fma.rn.f32 	%f67, %f38, %f39, %f37;
	add.s32 	%r37, %r37, 8;
	add.s32 	%r36, %r36, %r7;
	add.s64 	%rd52, %rd52, 32;
	setp.ne.s32 	%p6, %r37, 0;
	@%p6 bra 	$L__BB2_4;
$L__BB2_5:
	setp.eq.s32 	%p7, %r4, 0;
	@%p7 bra 	$L__BB2_13;
	and.b32  	%r13, %r19, 3;
	setp.lt.u32 	%p8, %r4, 4;
	@%p8 bra 	$L__BB2_8;
	add.s32 	%r28, %r39, %r3;
	mul.wide.u32 	%rd21, %r28, 4;
	add.s64 	%rd22, %rd2, %rd21;
	ld.global.nc.f32 	%f41, [%rd22];
	mad.lo.s32 	%r29, %r39, %r18, %r2;
	mul.wide.s32 	%rd23, %r29, 4;
	add.s64 	%rd24, %rd1, %rd23;
	ld.global.nc.f32 	%f42, [%rd24];
	fma.rn.f32 	%f43, %f41, %f42, %f67;
	cvt.u64.u32 	%rd25, %r3;
	cvt.u64.u32 	%rd26, %r39;
	add.s64 	%rd27, %rd26, %rd25;
	shl.b64 	%rd28, %rd27, 2;
	add.s64 	%rd29, %rd2, %rd28;
	ld.global.nc.f32 	%f44, [%rd29+4];
	mul.wide.s32 	%rd30, %r18, 4;
	add.s64 	%rd31, %rd24, %rd30;
	ld.global.nc.f32 	%f45, [%rd31];
	fma.rn.f32 	%f46, %f44, %f45, %f43;
	ld.global.nc.f32 	%f47, [%rd29+8];
	add.s64 	%rd32, %rd31, %rd30;
	ld.global.nc.f32 	%f48, [%rd32];
	fma.rn.f32 	%f49, %f47, %f48, %f46;
	ld.global.nc.f32 	%f50, [%rd29+12];
	add.s64 	%rd33, %rd32, %rd30;
	ld.global.nc.f32 	%f51, [%rd33];
	fma.rn.f32 	%f67, %f50, %f51, %f49;
	add.s32 	%r39, %r39, 4;
$L__BB2_8:
	setp.eq.s32 	%p9, %r13, 0;
	@%p9 bra 	$L__BB2_13;
	setp.eq.s32 	%p10, %r13, 1;
	@%p10 bra 	$L__BB2_11;
	add.s32 	%r30, %r39, %r3;
	mul.wide.u32 	%rd34, %r30, 4;
	add.s64 	%rd35, %rd2, %rd34;
	ld.global.nc.f32 	%f53, [%rd35];
	mad.lo.s32 	%r31, %r39, %r18, %r2;
	mul.wide.s32 	%rd36, %r31, 4;
	add.s64 	%rd37, %rd1, %rd36;
	ld.global.nc.f32 	%f54, [%rd37];
	fma.rn.f32 	%f55, %f53, %f54, %f67;
	cvt.u64.u32 	%rd38, %r3;
	cvt.u64.u32 	%rd39, %r39;
	add.s64 	%rd40, %rd39, %rd38;
	shl.b64 	%rd41, %rd40, 2;
	add.s64 	%rd42, %rd2, %rd41;
	ld.global.nc.f32 	%f56, [%rd42+4];
	mul.wide.s32 	%rd43, %r18, 4;
	add.s64 	%rd44, %rd37, %rd43;
	ld.global.nc.f32 	%f57, [%rd44];
	fma.rn.f32 	%f67, %f56, %f57, %f55;
	add.s32 	%r39, %r39, 2;
$L__BB2_11:
	and.b32  	%r32, %r19, 1;
	setp.eq.b32 	%p11, %r32, 1;
	not.pred 	%p12, %p11;
	@%p12 bra 	$L__BB2_13;
	add.s32 	%r33, %r39, %r3;
	mul.wide.u32 	%rd45, %r33, 4;
	add.s64 	%rd46, %rd2, %rd45;
	ld.global.nc.f32 	%f58, [%rd46];
	mad.lo.s32 	%r34, %r39, %r18, %r2;
	mul.wide.s32 	%rd47, %r34, 4;
	add.s64 	%rd48, %rd1, %rd47;
	ld.global.nc.f32 	%f59, [%rd48];
	fma.rn.f32 	%f67, %f58, %f59, %f67;
$L__BB2_13:
	mad.lo.s32 	%r35, %r18, %r1, %r2;
	cvta.to.global.u64 	%rd49, %rd6;
	mul.wide.s32 	%rd50, %r35, 4;
	add.s64 	%rd51, %rd49, %rd50;
	st.global.f32 	[%rd51], %f67;
$L__BB2_14:
	ret;

}
	// .globl	apply_temporal_decay_simple
.visible .entry apply_temporal_decay_simple(
	.param .u64 .ptr .align 1 apply_temporal_decay_simple_param_0,
	.param .u64 .ptr .align 1 apply_temporal_decay_simple_param_1,
	.param .f32 apply_temporal_decay_simple_param_2,
	.param .u32 apply_temporal_decay_simple_param_3
)
{
	.reg .pred 	%p<2>;
	.reg .b32 	%r<8>;
	.reg .b32 	%f<19>;
	.reg .b64 	%rd<8>;

	ld.param.u64 	%rd1, [apply_temporal_decay_simple_param_0];
	ld.param.u64 	%rd2, [apply_temporal_decay_simple_param_1];
	ld.param.f32 	%f1, [apply_temporal_decay_simple_param_2];
	ld.param.u32 	%r2, [apply_temporal_decay_simple_param_3];
	mov.u32 	%r3, %ctaid.x;
	mov.u32 	%r4, %ntid.x;
	mov.u32 	%r5, %tid.x;
	mad.lo.s32 	%r1, %r3, %r4, %r5;
	setp.ge.s32 	%p1, %r1, %r2;
	@%p1 bra 	$L__BB3_2;
	cvta.to.global.u64 	%rd3, %rd2;
	cvta.to.global.u64 	%rd4, %rd1;
	mul.wide.s32 	%rd5, %r1, 4;
	add.s64 	%rd6, %rd3, %rd5;
	ld.global.nc.f32 	%f2, [%rd6];
	neg.f32 	%f3, %f1;
	mul.f32 	%f4, %f2, %f3;
	fma.rn.f32 	%f5, %f4, 0f3BBB989D, 0f3F000000;
	cvt.sat.f32.f32 	%f6, %f5;
	mov.f32 	%f7, 0f4B400001;
	mov.f32 	%f8, 0f437C0000;
	fma.rm.f32 	%f9, %f6, %f8, %f7;
	add.f32 	%f10, %f9, 0fCB40007F;
	neg.f32 	%f11, %f10;
	fma.rn.f32 	%f12, %f4, 0f3FB8AA3B, %f11;
	fma.rn.f32 	%f13, %f4, 0f32A57060, %f12;
	mov.b32 	%r6, %f9;
	shl.b32 	%r7, %r6, 23;
	mov.b32 	%f14, %r7;
	ex2.approx.ftz.f32 	%f15, %f13;
	mul.f32 	%f16, %f15, %f14;
	add.s64 	%rd7, %rd4, %rd5;
	ld.global.f32 	%f17, [%rd7];
	mul.f32 	%f18, %f17, %f16;
	st.global.f32 	[%rd7], %f18;
$L__BB3_2:
	ret;

}
	// .globl	attention_simple
.visible .entry attention_simple(
	.param .u64 .ptr .align 1 attention_simple_param_0,
	.param .u64 .ptr .align 1 attention_simple_param_1,
	.param .u64 .ptr .align 1 attention_simple_param_2,
	.param .u64 .ptr .align 1 attention_simple_param_3,
	.param .u32 attention_simple_param_4,
	.param .u32 attention_simple_param_5,
	.param .f32 attention_simple_param_6
)
{
	.reg .pred 	%p<13>;
	.reg .b32 	%r<42>;
	.reg .b32 	%f<94>;
	.reg .b64 	%rd<50>;

	ld.param.u64 	%rd15, [attention_simple_param_0];
	ld.param.u64 	%rd16, [attention_simple_param_1];
	ld.param.u64 	%rd13, [attention_simple_param_2];
	ld.param.u64 	%rd14, [attention_simple_param_3];
	ld.param.u32 	%r19, [attention_simple_param_4];
	ld.param.u32 	%r21, [attention_simple_param_5];
	ld.param.f32 	%f19, [attention_simple_param_6];
	cvta.to.global.u64 	%rd1, %rd16;
	cvta.to.global.u64 	%rd2, %rd15;
	mov.u32 	%r22, %ctaid.x;
	mov.u32 	%r23, %ntid.x;
	mov.u32 	%r24, %tid.x;
	mad.lo.s32 	%r1, %r22, %r23, %r24;
	mov.u32 	%r25, %ctaid.y;
	mov.u32 	%r26, %ntid.y;
	mov.u32 	%r27, %tid.y;
	mad.lo.s32 	%r28, %r25, %r26, %r27;
	setp.ge.s32 	%p1, %r1, %r19;
	setp.ge.s32 	%p2, %r28, %r21;
	or.pred  	%p3, %p1, %p2;
	@%p3 bra 	$L__BB4_17;
	mul.lo.s32 	%r29, %r21, %r1;
	cvt.s64.s32 	%rd3, %r29;
	setp.lt.s32 	%p4, %r19, 1;
	mov.f32 	%f93, 0f00000000;
	@%p4 bra 	$L__BB4_16;
	cvt.u64.u32 	%rd4, %r28;
	add.s32 	%r3, %r21, -1;
	and.b32  	%r4, %r21, 7;
	add.s32 	%r5, %r4, -1;
	and.b32  	%r6, %r21, 3;
	and.b32  	%r7, %r21, 2147483640;
	and.b32  	%r8, %r21, 1;
	neg.s32 	%r9, %r7;
	shl.b64 	%rd17, %rd3, 2;
	add.s64 	%rd18, %rd17, %rd2;
	add.s64 	%rd5, %rd18, 16;
	cvta.to.global.u64 	%rd6, %rd13;
	mov.f32 	%f83, 0f00000000;
	mov.b32 	%r37, 0;
	mov.f32 	%f84, %f83;
$L__BB4_3:
	setp.lt.u32 	%p5, %r3, 7;
	mul.lo.s32 	%r32, %r37, %r21;
	cvt.u64.u32 	%rd7, %r32;
	mov.f32 	%f92, 0f00000000;
	mov.b32 	%r40, 0;
	@%p5 bra 	$L__BB4_6;
	shl.b64 	%rd19, %rd7, 2;
	add.s64 	%rd20, %rd1, %rd19;
	add.s64 	%rd48, %rd20, 16;
	mov.f32 	%f92, 0f00000000;
	mov.u64 	%rd49, %rd5;
	mov.u32 	%r38, %r9;
$L__BB4_5:
	.pragma "nounroll";
	ld.global.nc.f32 	%f25, [%rd49+-16];
	ld.global.nc.f32 	%f26, [%rd48+-16];
	fma.rn.f32 	%f27, %f25, %f26, %f92;
	ld.global.nc.f32 	%f28, [%rd49+-12];
	ld.global.nc.f32 	%f29, [%rd48+-12];
	fma.rn.f32 	%f30, %f28, %f29, %f27;
	ld.global.nc.f32 	%f31, [%rd49+-8];
	ld.global.nc.f32 	%f32, [%rd48+-8];
	fma.rn.f32 	%f33, %f31, %f32, %f30;
	ld.global.nc.f32 	%f34, [%rd49+-4];
	ld.global.nc.f32 	%f35, [%rd48+-4];
	fma.rn.f32 	%f36, %f34, %f35, %f33;
	ld.global.nc.f32 	%f37, [%rd49];
	ld.global.nc.f32 	%f38, [%rd48];
	fma.rn.f32 	%f39, %f37, %f38, %f36;
	ld.global.nc.f32 	%f40, [%rd49+4];
	ld.global.nc.f32 	%f41, [%rd48+4];
	fma.rn.f32 	%f42, %f40, %f41, %f39;
	ld.global.nc.f32 	%f43, [%rd49+8];
	ld.global.nc.f32 	%f44, [%rd48+8];
	fma.rn.f32 	%f45, %f43, %f44, %f42;
	ld.global.nc.f32 	%f46, [%rd49+12];
	ld.global.nc.f32 	%f47, [%rd48+12];
	fma.rn.f32 	%f92, %f46, %f47, %f45;
	add.s32 	%r38, %r38, 8;
	add.s64 	%rd49, %rd49, 32;
	add.s64 	%rd48, %rd48, 32;
	setp.ne.s32 	%p6, %r38, 0;
	mov.u32 	%r40, %r7;
	@%p6 bra 	$L__BB4_5;
$L__BB4_6:
	setp.eq.s32 	%p7, %r4, 0;
	@%p7 bra 	$L__BB4_14;
	setp.lt.u32 	%p8, %r5, 3;
	@%p8 bra 	$L__BB4_9;
	cvt.u64.u32 	%rd21, %r40;
	add.s64 	%rd22, %rd21, %rd3;
	shl.b64 	%rd23, %rd22, 2;
	add.s64 	%rd24, %rd2, %rd23;
	ld.global.nc.f32 	%f49, [%rd24];
	add.s64 	%rd25, %rd21, %rd7;
	shl.b64 	%rd26, %rd25, 2;
	add.s64 	%rd27, %rd1, %rd26;
	ld.global.nc.f32 	%f50, [%rd27];
	fma.rn.f32 	%f51, %f49, %f50, %f92;
	ld.global.nc.f32 	%f52, [%rd24+4];
	ld.global.nc.f32 	%f53, [%rd27+4];
	fma.rn.f32 	%f54, %f52, %f53, %f51;
	ld.global.nc.f32 	%f55, [%rd24+8];
	ld.global.nc.f32 	%f56, [%rd27+8];
	fma.rn.f32 	%f57, %f55, %f56, %f54;
	ld.global.nc.f32 	%f58, [%rd24+12];
	ld.global.nc.f32 	%f59, [%rd27+12];
	fma.rn.f32 	%f92, %f58, %f59, %f57;
	add.s32 	%r40, %r40, 4;
$L__BB4_9:
	setp.eq.s32 	%p9, %r6, 0;
	@%p9 bra 	$L__BB4_14;
	setp.eq.s32 	%p10, %r6, 1;
	@%p10 bra 	$L__BB4_12;
	cvt.u64.u32 	%rd28, %r40;
	add.s64 	%rd29, %rd28, %rd3;
	shl.b64 	%rd30, %rd29, 2;
	add.s64 	%rd31, %rd2, %rd30;
	ld.global.nc.f32 	%f61, [%rd31];
	add.s64 	%rd32, %rd28, %rd7;
	shl.b64 	%rd33, %rd32, 2;
	add.s64 	%rd34, %rd1, %rd33;
	ld.global.nc.f32 	%f62, [%rd34];
	fma.rn.f32 	%f63, %f61, %f62, %f92;
	ld.global.nc.f32 	%f64, [%rd31+4];
	ld.global.nc.f32 	%f65, [%rd34+4];
	fma.rn.f32 	%f92, %f64, %f65, %f63;
	add.s32 	%r40, %r40, 2;
$L__BB4_12:
	setp.eq.s32 	%p11, %r8, 0;
	@%p11 bra 	$L__BB4_14;
	cvt.u64.u32 	%rd35, %r40;
	add.s64 	%rd36, %rd35, %rd3;
	shl.b64 	%rd37, %rd36, 2;
	add.s64 	%rd38, %rd2, %rd37;
	ld.global.nc.f32 	%f66, [%rd38];
	add.s64 	%rd39, %rd35, %rd7;
	shl.b64 	%rd40, %rd39, 2;
	add.s64 	%rd41, %rd1, %rd40;
	ld.global.nc.f32 	%f67, [%rd41];
	fma.rn.f32 	%f92, %f66, %f67, %f92;
$L__BB4_14:
	mul.f32 	%f68, %f19, %f92;
	fma.rn.f32 	%f69, %f68, 0f3BBB989D, 0f3F000000;
	cvt.sat.f32.f32 	%f70, %f69;
	mov.f32 	%f71, 0f4B400001;
	mov.f32 	%f72, 0f437C0000;
	fma.rm.f32 	%f73, %f70, %f72, %f71;
	add.f32 	%f74, %f73, 0fCB40007F;
	neg.f32 	%f75, %f74;
	fma.rn.f32 	%f76, %f68, 0f3FB8AA3B, %f75;
	fma.rn.f32 	%f77, %f68, 0f32A57060, %f76;
	mov.b32 	%r33, %f73;
	shl.b32 	%r34, %r33, 23;
	mov.b32 	%f78, %r34;
	ex2.approx.ftz.f32 	%f79, %f77;
	mul.f32 	%f80, %f79, %f78;
	add.s64 	%rd42, %rd7, %rd4;
	shl.b64 	%rd43, %rd42, 2;
	add.s64 	%rd44, %rd6, %rd43;
	ld.global.nc.f32 	%f81, [%rd44];
	fma.rn.f32 	%f84, %f80, %f81, %f84;
	add.f32 	%f83, %f83, %f80;
	add.s32 	%r37, %r37, 1;
	setp.ne.s32 	%p12, %r37, %r19;
	@%p12 bra 	$L__BB4_3;
	add.f32 	%f82, %f83, 0f2EDBE6FF;
	div.rn.f32 	%f93, %f84, %f82;
$L__BB4_16:
	cvt.u32.u64 	%r35, %rd3;
	add.s32 	%r36, %r35, %r28;
	cvta.to.global.u64 	%rd45, %rd14;
	mul.wide.s32 	%rd46, %r36, 4;
	add.s64 	%rd47, %rd45, %rd46;
	st.global.f32 	[%rd47], %f93;
$L__BB4_17:
	ret;

}
	// .globl	kmeans_assign_simple
.visible .entry kmeans_assign_simple(
	.param .u64 .ptr .align 1 kmeans_assign_simple_param_0,
	.param .u64 .ptr .align 1 kmeans_assign_simple_param_1,
	.param .u64 .ptr .align 1 kmeans_assign_simple_param_2,
	.param .u32 kmeans_assign_simple_param_3,
	.param .u32 kmeans_assign_simple_param_4,
	.param .u32 kmeans_assign_simple_param_5
)
{
	.reg .pred 	%p<19>;
	.reg .b32 	%r<68>;
	.reg .b32 	%f<96>;
	.reg .b64 	%rd<48>;

	ld.param.u64 	%rd11, [kmeans_assign_simple_param_0];
	ld.param.u64 	%rd12, [kmeans_assign_simple_param_1];
	ld.param.u64 	%rd10, [kmeans_assign_simple_param_2];
	ld.param.u32 	%r37, [kmeans_assign_simple_param_3];
	ld.param.u32 	%r35, [kmeans_assign_simple_param_4];
	ld.param.u32 	%r36, [kmeans_assign_simple_param_5];
	cvta.to.global.u64 	%rd1, %rd12;
	cvta.to.global.u64 	%rd2, %rd11;
	mov.u32 	%r38, %ctaid.x;
	mov.u32 	%r39, %ntid.x;
	mov.u32 	%r40, %tid.x;
	mad.lo.s32 	%r1, %r38, %r39, %r40;
	setp.ge.s32 	%p1, %r1, %r37;
	@%p1 bra 	$L__BB5_23;
	mul.lo.s32 	%r42, %r36, %r1;
	cvt.s64.s32 	%rd3, %r42;
	setp.lt.s32 	%p2, %r35, 1;
	mov.b32 	%r67, 0;
	@%p2 bra 	$L__BB5_22;
	setp.lt.s32 	%p3, %r36, 1;
	@%p3 bra 	$L__BB5_16;
	and.b32  	%r2, %r36, 7;
	and.b32  	%r3, %r36, 3;
	and.b32  	%r4, %r36, 2147483640;
	and.b32  	%r5, %r36, 1;
	neg.s32 	%r6, %r4;
	mov.f32 	%f84, 0f7149F2CA;
	mov.b32 	%r53, 0;
	shl.b64 	%rd13, %rd3, 2;
	add.s64 	%rd14, %rd13, %rd2;
	add.s64 	%rd4, %rd14, 16;
	mov.u32 	%r67, %r53;
$L__BB5_4:
	setp.lt.u32 	%p10, %r36, 8;
	mul.lo.s32 	%r9, %r53, %r36;
	mov.f32 	%f92, 0f00000000;
	mov.b32 	%r57, 0;
	@%p10 bra 	$L__BB5_7;
	mul.wide.u32 	%rd15, %r9, 4;
	add.s64 	%rd16, %rd1, %rd15;
	add.s64 	%rd46, %rd16, 16;
	mov.f32 	%f92, 0f00000000;
	mov.u64 	%rd47, %rd4;
	mov.u32 	%r55, %r6;
$L__BB5_6:
	.pragma "nounroll";
	ld.global.nc.f32 	%f26, [%rd47+-16];
	ld.global.nc.f32 	%f27, [%rd46+-16];
	sub.f32 	%f28, %f26, %f27;
	fma.rn.f32 	%f29, %f28, %f28, %f92;
	ld.global.nc.f32 	%f30, [%rd47+-12];
	ld.global.nc.f32 	%f31, [%rd46+-12];
	sub.f32 	%f32, %f30, %f31;
	fma.rn.f32 	%f33, %f32, %f32, %f29;
	ld.global.nc.f32 	%f34, [%rd47+-8];
	ld.global.nc.f32 	%f35, [%rd46+-8];
	sub.f32 	%f36, %f34, %f35;
	fma.rn.f32 	%f37, %f36, %f36, %f33;
	ld.global.nc.f32 	%f38, [%rd47+-4];
	ld.global.nc.f32 	%f39, [%rd46+-4];
	sub.f32 	%f40, %f38, %f39;
	fma.rn.f32 	%f41, %f40, %f40, %f37;
	ld.global.nc.f32 	%f42, [%rd47];
	ld.global.nc.f32 	%f43, [%rd46];
	sub.f32 	%f44, %f42, %f43;
	fma.rn.f32 	%f45, %f44, %f44, %f41;
	ld.global.nc.f32 	%f46, [%rd47+4];
	ld.global.nc.f32 	%f47, [%rd46+4];
	sub.f32 	%f48, %f46, %f47;
	fma.rn.f32 	%f49, %f48, %f48, %f45;
	ld.global.nc.f32 	%f50, [%rd47+8];
	ld.global.nc.f32 	%f51, [%rd46+8];
	sub.f32 	%f52, %f50, %f51;
	fma.rn.f32 	%f53, %f52, %f52, %f49;
	ld.global.nc.f32 	%f54, [%rd47+12];
	ld.global.nc.f32 	%f55, [%rd46+12];
	sub.f32 	%f56, %f54, %f55;
	fma.rn.f32 	%f92, %f56, %f56, %f53;
	add.s32 	%r55, %r55, 8;
	add.s64 	%rd47, %rd47, 32;
	add.s64 	%rd46, %rd46, 32;
	setp.ne.s32 	%p11, %r55, 0;
	mov.u32 	%r57, %r4;
	@%p11 bra 	$L__BB5_6;
$L__BB5_7:
	setp.eq.s32 	%p12, %r2, 0;
	@%p12 bra 	$L__BB5_15;
	add.s32 	%r49, %r2, -1;
	setp.lt.u32 	%p13, %r49, 3;
	@%p13 bra 	$L__BB5_10;
	cvt.u64.u32 	%rd17, %r57;
	add.s64 	%rd18, %rd17, %rd3;
	shl.b64 	%rd19, %rd18, 2;
	add.s64 	%rd20, %rd2, %rd19;
	ld.global.nc.f32 	%f58, [%rd20];
	add.s32 	%r50, %r57, %r9;
	mul.wide.u32 	%rd21, %r50, 4;
	add.s64 	%rd22, %rd1, %rd21;
	ld.global.nc.f32 	%f59, [%rd22];
	sub.f32 	%f60, %f58, %f59;
	fma.rn.f32 	%f61, %f60, %f60, %f92;
	ld.global.nc.f32 	%f62, [%rd20+4];
	cvt.u64.u32 	%rd23, %r9;
	add.s64 	%rd24, %rd17, %rd23;
	shl.b64 	%rd25, %rd24, 2;
	add.s64 	%rd26, %rd1, %rd25;
	ld.global.nc.f32 	%f63, [%rd26+4];
	sub.f32 	%f64, %f62, %f63;
	fma.rn.f32 	%f65, %f64, %f64, %f61;
	ld.global.nc.f32 	%f66, [%rd20+8];
	ld.global.nc.f32 	%f67, [%rd26+8];
	sub.f32 	%f68, %f66, %f67;
	fma.rn.f32 	%f69, %f68, %f68, %f65;
	ld.global.nc.f32 	%f70, [%rd20+12];
	ld.global.nc.f32 	%f71, [%rd26+12];
	sub.f32 	%f72, %f70, %f71;
	fma.rn.f32 	%f92, %f72, %f72, %f69;
	add.s32 	%r57, %r57, 4;
$L__BB5_10:
	setp.eq.s32 	%p14, %r3, 0;
	@%p14 bra 	$L__BB5_15;
	setp.eq.s32 	%p15, %r3, 1;
	@%p15 bra 	$L__BB5_13;
	cvt.u64.u32 	%rd27, %r57;
	add.s64 	%rd28, %rd27, %rd3;
	shl.b64 	%rd29, %rd28, 2;
	add.s64 	%rd30, %rd2, %rd29;
	ld.global.nc.f32 	%f74, [%rd30];
	add.s32 	%r51, %r57, %r9;
	mul.wide.u32 	%rd31, %r51, 4;
	add.s64 	%rd32, %rd1, %rd31;
	ld.global.nc.f32 	%f75, [%rd32];
	sub.f32 	%f76, %f74, %f75;
	fma.rn.f32 	%f77, %f76, %f76, %f92;
	ld.global.nc.f32 	%f78, [%rd30+4];
	cvt.u64.u32 	%rd33, %r9;
	add.s64 	%rd34, %rd27, %rd33;
	shl.b64 	%rd35, %rd34, 2;
	add.s64 	%rd36, %rd1, %rd35;
	ld.global.nc.f32 	%f79, [%rd36+4];
	sub.f32 	%f80, %f78, %f79;
	fma.rn.f32 	%f92, %f80, %f80, %f77;
	add.s32 	%r57, %r57, 2;
$L__BB5_13:
	setp.eq.s32 	%p16, %r5, 0;
	@%p16 bra 	$L__BB5_15;
	cvt.u64.u32 	%rd37, %r57;
	add.s64 	%rd38, %rd37, %rd3;
	shl.b64 	%rd39, %rd38, 2;
	add.s64 	%rd40, %rd2, %rd39;
	ld.global.nc.f32 	%f81, [%rd40];
	add.s32 	%r52, %r57, %r9;
	mul.wide.u32 	%rd41, %r52, 4;
	add.s64 	%rd42, %rd1, %rd41;
	ld.global.nc.f32 	%f82, [%rd42];
	sub.f32 	%f83, %f81, %f82;
	fma.rn.f32 	%f92, %f83, %f83, %f92;
$L__BB5_15:
	setp.lt.f32 	%p17, %f92, %f84;
	selp.f32 	%f84, %f92, %f84, %p17;
	selp.b32 	%r67, %r53, %r67, %p17;
	add.s32 	%r53, %r53, 1;
	setp.eq.s32 	%p18, %r53, %r35;
	@%p18 bra 	$L__BB5_22;
	bra.uni 	$L__BB5_4;
$L__BB5_16:
	and.b32  	%r19, %r35, 3;
	setp.lt.u32 	%p4, %r35, 4;
	mov.f32 	%f94, 0f7149F2CA;
	mov.b32 	%r64, 0;
	mov.u32 	%r67, %r64;
	@%p4 bra 	$L__BB5_19;
	and.b32  	%r64, %r35, 2147483644;
	mov.f32 	%f94, 0f7149F2CA;
	mov.b32 	%r59, 0;
	mov.u32 	%r67, %r59;
$L__BB5_18:
	setp.gt.f32 	%p5, %f94, 0f00000000;
	selp.f32 	%f94, 0f00000000, %f94, %p5;
	selp.b32 	%r67, %r59, %r67, %p5;
	add.s32 	%r59, %r59, 4;
	setp.ne.s32 	%p6, %r59, %r64;
	@%p6 bra 	$L__BB5_18;
$L__BB5_19:
	setp.eq.s32 	%p7, %r19, 0;
	@%p7 bra 	$L__BB5_22;
	mov.b32 	%r66, 0;
$L__BB5_21:
	.pragma "nounroll";
	setp.gt.f32 	%p8, %f94, 0f00000000;
	selp.f32 	%f94, 0f00000000, %f94, %p8;
	selp.b32 	%r67, %r64, %r67, %p8;
	add.s32 	%r64, %r64, 1;
	add.s32 	%r66, %r66, 1;
	setp.ne.s32 	%p9, %r66, %r19;
	@%p9 bra 	$L__BB5_21;
$L__BB5_22:
	cvta.to.global.u64 	%rd43, %rd10;
	mul.wide.s32 	%rd44, %r1, 4;
	add.s64 	%rd45, %rd43, %rd44;
	st.global.u32 	[%rd45], %r67;
$L__BB5_23:
	ret;

}


// ===== COMPILED SASS (sm_100) =====

	.target	sm_100

	.elftype	@"ET_EXEC"


//--------------------- .note.nv.tkinfo           --------------------------
	.section	.note.nv.tkinfo,"",@"SHT_NOTE"
	.sectionflags	@"SHF_NOTE_NV_TKINFO"
	.tkinfo
        /*0018*/ 	.word	0x00000002
        /*0030*/ 	.string	""
        /*0030*/ 	.string	"ptxas"
        /*0030*/ 	.string	"Cuda compilation tools, release 13.0, V13.0.88"
        /*0030*/ 	.string	"Build cuda_13.0.r13.0/compiler.36424714_0"
        /*0030*/ 	.string	"-arch sm_100 -m 64 "



//--------------------- .note.nv.cuinfo           --------------------------
	.section	.note.nv.cuinfo,"",@"SHT_NOTE"
	.sectionflags	@"SHF_NOTE_NV_CUINFO"
        /*0018*/ 	.short	0x0002
        /*001a*/ 	.short	0x0064
        /*001c*/ 	.short	0x0082
	.zero		2


//--------------------- .nv.info                  --------------------------
	.section	.nv.info,"",@"SHT_CUDA_INFO"
	.align	4


	//----- nvinfo : EIATTR_REGCOUNT
	.align		4
        /*0000*/ 	.byte	0x04, 0x2f
        /*0002*/ 	.short	(.L_1 - .L_0)
	.align		4
.L_0:
        /*0004*/ 	.word	index@(cosine_similarity_simple)
        /*0008*/ 	.word	0x00000020


	//----- nvinfo : EIATTR_FRAME_SIZE
	.align		4
.L_1:
        /*000c*/ 	.byte	0x04, 0x11
        /*000e*/ 	.short	(.L_3 - .L_2)
	.align		4
.L_2:
        /*0010*/ 	.word	index@($__internal_4_$__cuda_sm3x_div_rn_noftz_f32_slowpath)
        /*0014*/ 	.word	0x00000000


	//----- nvinfo : EIATTR_FRAME_SIZE
	.align		4
.L_3:
        /*0018*/ 	.byte	0x04, 0x11
        /*001a*/ 	.short	(.L_5 - .L_4)
	.align		4
.L_4:
        /*001c*/ 	.word	index@($__internal_3_$__cuda_sm20_sqrt_rn_f32_slowpath)
        /*0020*/ 	.word	0x00000000


	//----- nvinfo : EIATTR_FRAME_SIZE
	.align		4
.L_5:
        /*0024*/ 	.byte	0x04, 0x11
        /*0026*/ 	.short	(.L_7 - .L_6)
	.align		4
.L_6:
        /*0028*/ 	.word	index@(cosine_similarity_simple)
        /*002c*/ 	.word	0x00000000


	//----- nvinfo : EIATTR_REGCOUNT
	.align		4
.L_7:
        /*0030*/ 	.byte	0x04, 0x2f
        /*0032*/ 	.short	(.L_9 - .L_8)
	.align		4
.L_8:
        /*0034*/ 	.word	index@(batch_normalize_simple)
        /*0038*/ 	.word	0x0000001c


	//----- nvinfo : EIATTR_FRAME_SIZE
	.align		4
.L_9:
        /*003c*/ 	.byte	0x04, 0x11
        /*003e*/ 	.short	(.L_11 - .L_10)
	.align		4
.L_10:
        /*0040*/ 	.word	index@($__internal_2_$__cuda_sm3x_div_rn_noftz_f32_slowpath)
        /*0044*/ 	.word	0x00000000


	//----- nvinfo : EIATTR_FRAME_SIZE
	.align		4
.L_11:
        /*0048*/ 	.byte	0x04, 0x11
        /*004a*/ 	.short	(.L_13 - .L_12)
	.align		4
.L_12:
        /*004c*/ 	.word	index@($__internal_1_$__cuda_sm20_sqrt_rn_f32_slowpath)
        /*0050*/ 	.word	0x00000000


	//----- nvinfo : EIATTR_FRAME_SIZE
	.align		4
.L_13:
        /*0054*/ 	.byte	0x04, 0x11
        /*0056*/ 	.short	(.L_15 - .L_14)
	.align		4
.L_14:
        /*0058*/ 	.word	index@(batch_normalize_simple)
        /*005c*/ 	.word	0x00000000


	//----- nvinfo : EIATTR_REGCOUNT
	.align		4
.L_15:
        /*0060*/ 	.byte	0x04, 0x2f
        /*0062*/ 	.short	(.L_17 - .L_16)
	.align		4
.L_16:
        /*0064*/ 	.word	index@(matrix_multiply_simple)
        /*0068*/ 	.word	0x00000020


	//----- nvinfo : EIATTR_FRAME_SIZE
	.align		4
.L_17:
        /*006c*/ 	.byte	0x04, 0x11
        /*006e*/ 	.short	(.L_19 - .L_18)
	.align		4
.L_18:
        /*0070*/ 	.word	index@(matrix_multiply_simple)
        /*0074*/ 	.word	0x00000000


	//----- nvinfo : EIATTR_REGCOUNT
	.align		4
.L_19:
        /*0078*/ 	.byte	0x04, 0x2f
        /*007a*/ 	.short	(.L_21 - .L_20)
	.align		4
.L_20:
        /*007c*/ 	.word	index@(apply_temporal_decay_simple)
        /*0080*/ 	.word	0x0000000e


	//----- nvinfo : EIATTR_FRAME_SIZE
	.align		4
.L_21:
        /*0084*/ 	.byte	0x04, 0x11
        /*0086*/ 	.short	(.L_23 - .L_22)
	.align		4
.L_22:
        /*0088*/ 	.word	index@(apply_temporal_decay_simple)
        /*008c*/ 	.word	0x00000000


	//----- nvinfo : EIATTR_REGCOUNT
	.align		4
.L_23:
        /*0090*/ 	.byte	0x04, 0x2f
        /*0092*/ 	.short	(.L_25 - .L_24)
	.align		4
.L_24:
        /*0094*/ 	.word	index@(attention_simple)
        /*0098*/ 	.word	0x0000001f


	//----- nvinfo : EIATTR_FRAME_SIZE
	.align		4
.L_25:
        /*009c*/ 	.byte	0x04, 0x11
        /*009e*/ 	.short	(.L_27 - .L_26)
	.align		4
.L_26:
        /*00a0*/ 	.word	index@($__internal_0_$__cuda_sm3x_div_rn_noftz_f32_slowpath)
        /*00a4*/ 	.word	0x00000000


	//----- nvinfo : EIATTR_FRAME_SIZE
	.align		4
.L_27:
        /*00a8*/ 	.byte	0x04, 0x11
        /*00aa*/ 	.short	(.L_29 - .L_28)
	.align		4
.L_28:
        /*00ac*/ 	.word	index@(attention_simple)
        /*00b0*/ 	.word	0x00000000


	//----- nvinfo : EIATTR_REGCOUNT
	.align		4
.L_29:
        /*00b4*/ 	.byte	0x04, 0x2f
        /*00b6*/ 	.short	(.L_31 - .L_30)
	.align		4
.L_30:
        /*00b8*/ 	.word	index@(kmeans_assign_simple)
        /*00bc*/ 	.word	0x0000001d


	//----- nvinfo : EIATTR_FRAME_SIZE
	.align		4
.L_31:
        /*00c0*/ 	.byte	0x04, 0x11
        /*00c2*/ 	.short	(.L_33 - .L_32)
	.align		4
.L_32:
        /*00c4*/ 	.word	index@(kmeans_assign_simple)
        /*00c8*/ 	.word	0x00000000


	//----- nvinfo : EIATTR_MIN_STACK_SIZE
	.align		4
.L_33:
        /*00cc*/ 	.byte	0x04, 0x12
        /*00ce*/ 	.short	(.L_35 - .L_34)
	.align		4
.L_34:
        /*00d0*/ 	.word	index@(kmeans_assign_simple)
        /*00d4*/ 	.word	0x00000000


	//----- nvinfo : EIATTR_MIN_STACK_SIZE
	.align		4
.L_35:
        /*00d8*/ 	.byte	0x04, 0x12
        /*00da*/ 	.short	(.L_37 - .L_36)
	.align		4
.L_36:
        /*00dc*/ 	.word	index@(attention_simple)
        /*00e0*/ 	.word	0x00000000


	//----- nvinfo : EIATTR_MIN_STACK_SIZE
	.align		4
.L_37:
        /*00e4*/ 	.byte	0x04, 0x12
        /*00e6*/ 	.short	(.L_39 - .L_38)
	.align		4
.L_38:
        /*00e8*/ 	.word	index@(apply_temporal_decay_simple)
        /*00ec*/ 	.word	0x00000000


	//----- nvinfo : EIATTR_MIN_STACK_SIZE
	.align		4
.L_39:
        /*00f0*/ 	.byte	0x04, 0x12
        /*00f2*/ 	.short	(.L_41 - .L_40)
	.align		4
.L_40:
        /*00f4*/ 	.word	index@(matrix_multiply_simple)
        /*00f8*/ 	.word	0x00000000


	//----- nvinfo : EIATTR_MIN_STACK_SIZE
	.align		4
.L_41:
        /*00fc*/ 	.byte	0x04, 0x12
        /*00fe*/ 	.short	(.L_43 - .L_42)
	.align		4
.L_42:
        /*0100*/ 	.word	index@(batch_normalize_simple)
        /*0104*/ 	.word	0x00000000


	//----- nvinfo : EIATTR_MIN_STACK_SIZE
	.align		4
.L_43:
        /*0108*/ 	.byte	0x04, 0x12
        /*010a*/ 	.short	(.L_45 - .L_44)
	.align		4
.L_44:
        /*010c*/ 	.word	index@(cosine_similarity_simple)
        /*0110*/ 	.word	0x00000000
.L_45:


//--------------------- .nv.compat                --------------------------
	.section	.nv.compat,"",@"SHT_CUDA_COMPAT_INFO"
	.align	4
        /*0000*/ 	.byte	0x02, 0x09, 0x00, 0x00, 0x02, 0x02, 0x01, 0x00, 0x02, 0x05, 0x05, 0x00, 0x03, 0x07, 0x01, 0x01
        /*0010*/ 	.byte	0x02, 0x03, 0x00, 0x00, 0x02, 0x06, 0x01, 0x00, 0x04, 0x0b, 0x08, 0x00, 0x01, 0x00, 0x00, 0x00
        /*0020*/ 	.byte	0x00, 0x00, 0x00, 0x00


//--------------------- .nv.info.kmeans_assign_simple --------------------------
	.section	.nv.info.kmeans_assign_simple,"",@"SHT_CUDA_INFO"
	.sectionflags	@""
	.align	4


	//----- nvinfo : EIATTR_CUDA_API_VERSION
	.align		4
        /*0000*/ 	.byte	0x04, 0x37
        /*0002*/ 	.short	(.L_47 - .L_46)
.L_46:
        /*0004*/ 	.word	0x00000082


	//----- nvinfo : EIATTR_KPARAM_INFO
	.align		4
.L_47:
        /*0008*/ 	.byte	0x04, 0x17
        /*000a*/ 	.short	(.L_49 - .L_48)
.L_48:
        /*000c*/ 	.word	0x00000000
        /*0010*/ 	.short	0x0005
        /*0012*/ 	.short	0x0020
        /*0014*/ 	.byte	0x00, 0xf0, 0x11, 0x00


	//----- nvinfo : EIATTR_KPARAM_INFO
	.align		4
.L_49:
        /*0018*/ 	.byte	0x04, 0x17
        /*001a*/ 	.short	(.L_51 - .L_50)
.L_50:
        /*001c*/ 	.word	0x00000000
        /*0020*/ 	.short	0x0004
        /*0022*/ 	.short	0x001c
        /*0024*/ 	.byte	0x00, 0xf0, 0x11, 0x00


	//----- nvinfo : EIATTR_KPARAM_INFO
	.align		4
.L_51:
        /*0028*/ 	.byte	0x04, 0x17
        /*002a*/ 	.short	(.L_53 - .L_52)
.L_52:
        /*002c*/ 	.word	0x00000000
        /*0030*/ 	.short	0x0003
        /*0032*/ 	.short	0x0018
        /*0034*/ 	.byte	0x00, 0xf0, 0x11, 0x00


	//----- nvinfo : EIATTR_KPARAM_INFO
	.align		4
.L_53:
        /*0038*/ 	.byte	0x04, 0x17
        /*003a*/ 	.short	(.L_55 - .L_54)
.L_54:
        /*003c*/ 	.word	0x00000000
        /*0040*/ 	.short	0x0002
        /*0042*/ 	.short	0x0010
        /*0044*/ 	.byte	0x00, 0xf5, 0x21, 0x00


	//----- nvinfo : EIATTR_KPARAM_INFO
	.align		4
.L_55:
        /*0048*/ 	.byte	0x04, 0x17
        /*004a*/ 	.short	(.L_57 - .L_56)
.L_56:
        /*004c*/ 	.word	0x00000000
        /*0050*/ 	.short	0x0001
        /*0052*/ 	.short	0x0008
        /*0054*/ 	.byte	0x00, 0xf5, 0x21, 0x00


	//----- nvinfo : EIATTR_KPARAM_INFO
	.align		4
.L_57:
        /*0058*/ 	.byte	0x04, 0x17
        /*005a*/ 	.short	(.L_59 - .L_58)
.L_58:
        /*005c*/ 	.word	0x00000000
        /*0060*/ 	.short	0x0000
        /*0062*/ 	.short	0x0000
        /*0064*/ 	.byte	0x00, 0xf5, 0x21, 0x00


	//----- nvinfo : EIATTR_SPARSE_MMA_MASK
	.align		4
.L_59:
        /*0068*/ 	.byte	0x03, 0x50
        /*006a*/ 	.short	0x0000


	//----- nvinfo : EIATTR_MAXREG_COUNT
	.align		4
        /*006c*/ 	.byte	0x03, 0x1b
        /*006e*/ 	.short	0x00ff


	//----- nvinfo : EIATTR_MERCURY_ISA_VERSION
	.align		4
        /*0070*/ 	.byte	0x03, 0x5f
        /*0072*/ 	.short	0x0101


	//----- nvinfo : EIATTR_VRC_CTA_INIT_COUNT
	.align		4
        /*0074*/ 	.byte	0x02, 0x4a
	.zero		1
	.zero		1


	//----- nvinfo : EIATTR_EXIT_INSTR_OFFSETS
	.align		4
        /*0078*/ 	.byte	0x04, 0x1c
        /*007a*/ 	.short	(.L_61 - .L_60)


	//   ....[0]....
.L_60:
        /*007c*/ 	.word	0x00000070


	//   ....[1]....
        /*0080*/ 	.word	0x00000e80


	//----- nvinfo : EIATTR_CBANK_PARAM_SIZE
	.align		4
.L_61:
        /*0084*/ 	.byte	0x03, 0x19
        /*0086*/ 	.short	0x0024


	//----- nvinfo : EIATTR_PARAM_CBANK
	.align		4
        /*0088*/ 	.byte	0x04, 0x0a
        /*008a*/ 	.short	(.L_63 - .L_62)
	.align		4
.L_62:
        /*008c*/ 	.word	index@(.nv.constant0.kmeans_assign_simple)
        /*0090*/ 	.short	0x0380
        /*0092*/ 	.short	0x0024


	//----- nvinfo : EIATTR_SW_WAR
	.align		4
.L_63:
        /*0094*/ 	.byte	0x04, 0x36
        /*0096*/ 	.short	(.L_65 - .L_64)
.L_64:
        /*0098*/ 	.word	0x00000008
.L_65:


//--------------------- .nv.info.attention_simple --------------------------
	.section	.nv.info.attention_simple,"",@"SHT_CUDA_INFO"
	.sectionflags	@""
	.align	4


	//----- nvinfo : EIATTR_CUDA_API_VERSION
	.align		4
        /*0000*/ 	.byte	0x04, 0x37
        /*0002*/ 	.short	(.L_67 - .L_66)
.L_66:
        /*0004*/ 	.word	0x00000082


	//----- nvinfo : EIATTR_KPARAM_INFO
	.align		4
.L_67:
        /*0008*/ 	.byte	0x04, 0x17
        /*000a*/ 	.short	(.L_69 - .L_68)
.L_68:
        /*000c*/ 	.word	0x00000000
        /*0010*/ 	.short	0x0006
        /*0012*/ 	.short	0x0028
        /*0014*/ 	.byte	0x00, 0xf0, 0x11, 0x00


	//----- nvinfo : EIATTR_KPARAM_INFO
	.align		4
.L_69:
        /*0018*/ 	.byte	0x04, 0x17
        /*001a*/ 	.short	(.L_71 - .L_70)
.L_70:
        /*001c*/ 	.word	0x00000000
        /*0020*/ 	.short	0x0005
        /*0022*/ 	.short	0x0024
        /*0024*/ 	.byte	0x00, 0xf0, 0x11, 0x00


	//----- nvinfo : EIATTR_KPARAM_INFO
	.align		4
.L_71:
        /*0028*/ 	.byte	0x04, 0x17
        /*002a*/ 	.short	(.L_73 - .L_72)
.L_72:
        /*002c*/ 	.word	0x00000000
        /*0030*/ 	.short	0x0004
        /*0032*/ 	.short	0x0020
        /*0034*/ 	.byte	0x00, 0xf0, 0x11, 0x00


	//----- nvinfo : EIATTR_KPARAM_INFO
	.align		4
.L_73:
        /*0038*/ 	.byte	0x04, 0x17
        /*003a*/ 	.short	(.L_75 - .L_74)
.L_74:
        /*003c*/ 	.word	0x00000000
        /*0040*/ 	.short	0x0003
        /*0042*/ 	.short	0x0018
        /*0044*/ 	.byte	0x00, 0xf5, 0x21, 0x00


	//----- nvinfo : EIATTR_KPARAM_INFO
	.align		4
.L_75:
        /*0048*/ 	.byte	0x04, 0x17
        /*004a*/ 	.short	(.L_77 - .L_76)
.L_76:
        /*004c*/ 	.word	0x00000000
        /*0050*/ 	.short	0x0002
        /*0052*/ 	.short	0x0010
        /*0054*/ 	.byte	0x00, 0xf5, 0x21, 0x00


	//----- nvinfo : EIATTR_KPARAM_INFO
	.align		4
.L_77:
        /*0058*/ 	.byte	0x04, 0x17
        /*005a*/ 	.short	(.L_79 - .L_78)
.L_78:
        /*005c*/ 	.word	0x00000000
        /*0060*/ 	.short	0x0001
        /*0062*/ 	.short	0x0008
        /*0064*/ 	.byte	0x00, 0xf5, 0x21, 0x00


	//----- nvinfo : EIATTR_KPARAM_INFO
	.align		4
.L_79:
        /*0068*/ 	.byte	0x04, 0x17
        /*006a*/ 	.short	(.L_81 - .L_80)
.L_80:
        /*006c*/ 	.word	0x00000000
        /*0070*/ 	.short	0x0000
        /*0072*/ 	.short	0x0000
        /*0074*/ 	.byte	0x00, 0xf5, 0x21, 0x00


	//----- nvinfo : EIATTR_SPARSE_MMA_MASK
	.align		4
.L_81:
        /*0078*/ 	.byte	0x03, 0x50
        /*007a*/ 	.short	0x0000


	//----- nvinfo : EIATTR_MAXREG_COUNT
	.align		4
        /*007c*/ 	.byte	0x03, 0x1b
        /*007e*/ 	.short	0x00ff


	//----- nvinfo : EIATTR_MERCURY_ISA_VERSION
	.align		4
        /*0080*/ 	.byte	0x03, 0x5f
        /*0082*/ 	.short	0x0101


	//----- nvinfo : EIATTR_VRC_CTA_INIT_COUNT
	.align		4
        /*0084*/ 	.byte	0x02, 0x4a
	.zero		1
	.zero		1


	//----- nvinfo : EIATTR_EXIT_INSTR_OFFSETS
	.align		4
        /*0088*/ 	.byte	0x04, 0x1c
        /*008a*/ 	.short	(.L_83 - .L_82)


	//   ....[0]....
.L_82:
        /*008c*/ 	.word	0x000000c0


	//   ....[1]....
        /*0090*/ 	.word	0x00000ba0


	//----- nvinfo : EIATTR_CRS_STACK_SIZE
	.align		4
.L_83:
        /*0094*/ 	.byte	0x04, 0x1e
        /*0096*/ 	.short	(.L_85 - .L_84)
.L_84:
        /*0098*/ 	.word	0x00000000


	//----- nvinfo : EIATTR_CBANK_PARAM_SIZE
	.align		4
.L_85:
        /*009c*/ 	.byte	0x03, 0x19
        /*009e*/ 	.short	0x002c


	//----- nvinfo : EIATTR_PARAM_CBANK
	.align		4
        /*00a0*/ 	.byte	0x04, 0x0a
        /*00a2*/ 	.short	(.L_87 - .L_86)
	.align		4
.L_86:
        /*00a4*/ 	.word	index@(.nv.constant0.attention_simple)
        /*00a8*/ 	.short	0x0380
        /*00aa*/ 	.short	0x002c


	//----- nvinfo : EIATTR_SW_WAR
	.align		4
.L_87:
        /*00ac*/ 	.byte	0x04, 0x36
        /*00ae*/ 	.short	(.L_89 - .L_88)
.L_88:
        /*00b0*/ 	.word	0x00000008
.L_89:


//--------------------- .nv.info.apply_temporal_decay_simple --------------------------
	.section	.nv.info.apply_temporal_decay_simple,"",@"SHT_CUDA_INFO"
	.sectionflags	@""
	.align	4


	//----- nvinfo : EIATTR_CUDA_API_VERSION
	.align		4
        /*0000*/ 	.byte	0x04, 0x37
        /*0002*/ 	.short	(.L_91 - .L_90)
.L_90:
        /*0004*/ 	.word	0x00000082


	//----- nvinfo : EIATTR_KPARAM_INFO
	.align		4
.L_91:
        /*0008*/ 	.byte	0x04, 0x17
        /*000a*/ 	.short	(.L_93 - .L_92)
.L_92:
        /*000c*/ 	.word	0x00000000
        /*0010*/ 	.short	0x0003
        /*0012*/ 	.short	0x0014
        /*0014*/ 	.byte	0x00, 0xf0, 0x11, 0x00


	//----- nvinfo : EIATTR_KPARAM_INFO
	.align		4
.L_93:
        /*0018*/ 	.byte	0x04, 0x17
        /*001a*/ 	.short	(.L_95 - .L_94)
.L_94:
        /*001c*/ 	.word	0x00000000
        /*0020*/ 	.short	0x0002
        /*0022*/ 	.short	0x0010
        /*0024*/ 	.byte	0x00, 0xf0, 0x11, 0x00


	//----- nvinfo : EIATTR_KPARAM_INFO
	.align		4
.L_95:
        /*0028*/ 	.byte	0x04, 0x17
        /*002a*/ 	.short	(.L_97 - .L_96)
.L_96:
        /*002c*/ 	.word	0x00000000
        /*0030*/ 	.short	0x0001
        /*0032*/ 	.short	0x0008
        /*0034*/ 	.byte	0x00, 0xf5, 0x21, 0x00


	//----- nvinfo : EIATTR_KPARAM_INFO
	.align		4
.L_97:
        /*0038*/ 	.byte	0x04, 0x17
        /*003a*/ 	.short	(.L_99 - .L_98)
.L_98:
        /*003c*/ 	.word	0x00000000
        /*0040*/ 	.short	0x0000
        /*0042*/ 	.short	0x0000
        /*0044*/ 	.byte	0x00, 0xf5, 0x21, 0x00


	//----- nvinfo : EIATTR_SPARSE_MMA_MASK
	.align		4
.L_99:
        /*0048*/ 	.byte	0x03, 0x50
        /*004a*/ 	.short	0x0000


	//----- nvinfo : EIATTR_MAXREG_COUNT
	.align		4
        /*004c*/ 	.byte	0x03, 0x1b
        /*004e*/ 	.short	0x00ff


	//----- nvinfo : EIATTR_MERCURY_ISA_VERSION
	.align		4
        /*0050*/ 	.byte	0x03, 0x5f
        /*0052*/ 	.short	0x0101


	//----- nvinfo : EIATTR_VRC_CTA_INIT_COUNT
	.align		4
        /*0054*/ 	.byte	0x02, 0x4a
	.zero		1
	.zero		1


	//----- nvinfo : EIATTR_EXIT_INSTR_OFFSETS
	.align		4
        /*0058*/ 	.byte	0x04, 0x1c
        /*005a*/ 	.short	(.L_101 - .L_100)


	//   ....[0]....
.L_100:
        /*005c*/ 	.word	0x00000070


	//   ....[1]....
        /*0060*/ 	.word	0x000001d0


	//----- nvinfo : EIATTR_CBANK_PARAM_SIZE
	.align		4
.L_101:
        /*0064*/ 	.byte	0x03, 0x19
        /*0066*/ 	.short	0x0018


	//----- nvinfo : EIATTR_PARAM_CBANK
	.align		4
        /*0068*/ 	.byte	0x04, 0x0a
        /*006a*/ 	.short	(.L_103 - .L_102)
	.align		4
.L_102:
        /*006c*/ 	.word	index@(.nv.constant0.apply_temporal_decay_simple)
        /*0070*/ 	.short	0x0380
        /*0072*/ 	.short	0x0018


	//----- nvinfo : EIATTR_SW_WAR
	.align		4
.L_103:
        /*0074*/ 	.byte	0x04, 0x36
        /*0076*/ 	.short	(.L_105 - .L_104)
.L_104:
        /*0078*/ 	.word	0x00000008
.L_105:


//--------------------- .nv.info.matrix_multiply_simple --------------------------
	.section	.nv.info.matrix_multiply_simple,"",@"SHT_CUDA_INFO"
	.sectionflags	@""
	.align	4


	//----- nvinfo : EIATTR_CUDA_API_VERSION
	.align		4
        /*0000*/ 	.byte	0x04, 0x37
        /*0002*/ 	.short	(.L_107 - .L_106)
.L_106:
        /*0004*/ 	.word	0x00000082


	//----- nvinfo : EIATTR_KPARAM_INFO
	.align		4
.L_107:
        /*0008*/ 	.byte	0x04, 0x17
        /*000a*/ 	.short	(.L_109 - .L_108)
.L_108:
        /*000c*/ 	.word	0x00000000
        /*0010*/ 	.short	0x0005
        /*0012*/ 	.short	0x0020
        /*0014*/ 	.byte	0x00, 0xf0, 0x11, 0x00


	//----- nvinfo : EIATTR_KPARAM_INFO
	.align		4
.L_109:
        /*0018*/ 	.byte	0x04, 0x17
        /*001a*/ 	.short	(.L_111 - .L_110)
.L_110:
        /*001c*/ 	.word	0x00000000
        /*0020*/ 	.short	0x0004
        /*0022*/ 	.short	0x001c
        /*0024*/ 	.byte	0x00, 0xf0, 0x11, 0x00


	//----- nvinfo : EIATTR_KPARAM_INFO
	.align		4
.L_111:
        /*0028*/ 	.byte	0x04, 0x17
        /*002a*/ 	.short	(.L_113 - .L_112)
.L_112:
        /*002c*/ 	.word	0x00000000
        /*0030*/ 	.short	0x0003
        /*0032*/ 	.short	0x0018
        /*0034*/ 	.byte	0x00, 0xf0, 0x11, 0x00


	//----- nvinfo : EIATTR_KPARAM_INFO
	.align		4
.L_113:
        /*0038*/ 	.byte	0x04, 0x17
        /*003a*/ 	.short	(.L_115 - .L_114)
.L_114:
        /*003c*/ 	.word	0x00000000
        /*0040*/ 	.short	0x0002
        /*0042*/ 	.short	0x0010
        /*0044*/ 	.byte	0x00, 0xf5, 0x21, 0x00


	//----- nvinfo : EIATTR_KPARAM_INFO
	.align		4
.L_115:
        /*0048*/ 	.byte	0x04, 0x17
        /*004a*/ 	.short	(.L_117 - .L_116)
.L_116:
        /*004c*/ 	.word	0x00000000
        /*0050*/ 	.short	0x0001
        /*0052*/ 	.short	0x0008
        /*0054*/ 	.byte	0x00, 0xf5, 0x21, 0x00


	//----- nvinfo : EIATTR_KPARAM_INFO
	.align		4
.L_117:
        /*0058*/ 	.byte	0x04, 0x17
        /*005a*/ 	.short	(.L_119 - .L_118)
.L_118:
        /*005c*/ 	.word	0x00000000
        /*0060*/ 	.short	0x0000
        /*0062*/ 	.short	0x0000
        /*0064*/ 	.byte	0x00, 0xf5, 0x21, 0x00


	//----- nvinfo : EIATTR_SPARSE_MMA_MASK
	.align		4
.L_119:
        /*0068*/ 	.byte	0x03, 0x50
        /*006a*/ 	.short	0x0000


	//----- nvinfo : EIATTR_MAXREG_COUNT
	.align		4
        /*006c*/ 	.byte	0x03, 0x1b
        /*006e*/ 	.short	0x00ff


	//----- nvinfo : EIATTR_MERCURY_ISA_VERSION
	.align		4
        /*0070*/ 	.byte	0x03, 0x5f
        /*0072*/ 	.short	0x0101


	//----- nvinfo : EIATTR_VRC_CTA_INIT_COUNT
	.align		4
        /*0074*/ 	.byte	0x02, 0x4a
	.zero		1
	.zero		1


	//----- nvinfo : EIATTR_EXIT_INSTR_OFFSETS
	.align		4
        /*0078*/ 	.byte	0x04, 0x1c
        /*007a*/ 	.short	(.L_121 - .L_120)


	//   ....[0]....
.L_120:
        /*007c*/ 	.word	0x000000c0


	//   ....[1]....
        /*0080*/ 	.word	0x000008e0


	//----- nvinfo : EIATTR_CBANK_PARAM_SIZE
	.align		4
.L_121:
        /*0084*/ 	.byte	0x03, 0x19
        /*0086*/ 	.short	0x0024


	//----- nvinfo : EIATTR_PARAM_CBANK
	.align		4
        /*0088*/ 	.byte	0x04, 0x0a
        /*008a*/ 	.short	(.L_123 - .L_122)
	.align		4
.L_122:
        /*008c*/ 	.word	index@(.nv.constant0.matrix_multiply_simple)
        /*0090*/ 	.short	0x0380
        /*0092*/ 	.short	0x0024


	//----- nvinfo : EIATTR_SW_WAR
	.align		4
.L_123:
        /*0094*/ 	.byte	0x04, 0x36
        /*0096*/ 	.short	(.L_125 - .L_124)
.L_124:
        /*0098*/ 	.word	0x00000008
.L_125:


//--------------------- .nv.info.batch_normalize_simple --------------------------
	.section	.nv.info.batch_normalize_simple,"",@"SHT_CUDA_INFO"
	.sectionflags	@""
	.align	4


	//----- nvinfo : EIATTR_CUDA_API_VERSION
	.align		4
        /*0000*/ 	.byte	0x04, 0x37
        /*0002*/ 	.short	(.L_127 - .L_126)
.L_126:
        /*0004*/ 	.word	0x00000082


	//----- nvinfo : EIATTR_KPARAM_INFO
	.align		4
.L_127:
        /*0008*/ 	.byte	0x04, 0x17
        /*000a*/ 	.short	(.L_129 - .L_128)
.L_128:
        /*000c*/ 	.word	0x00000000
        /*0010*/ 	.short	0x0002
        /*0012*/ 	.short	0x000c
        /*0014*/ 	.byte	0x00, 0xf0, 0x11, 0x00


	//----- nvinfo : EIATTR_KPARAM_INFO
	.align		4
.L_129:
        /*0018*/ 	.byte	0x04, 0x17
        /*001a*/ 	.short	(.L_131 - .L_130)
.L_130:
        /*001c*/ 	.word	0x00000000
        /*0020*/ 	.short	0x0001
        /*0022*/ 	.short	0x0008
        /*0024*/ 	.byte	0x00, 0xf0, 0x11, 0x00


	//----- nvinfo : EIATTR_KPARAM_INFO
	.align		4
.L_131:
        /*0028*/ 	.byte	0x04, 0x17
        /*002a*/ 	.short	(.L_133 - .L_132)
.L_132:
        /*002c*/ 	.word	0x00000000
        /*0030*/ 	.short	0x0000
        /*0032*/ 	.short	0x0000
        /*0034*/ 	.byte	0x00, 0xf5, 0x21, 0x00


	//----- nvinfo : EIATTR_SPARSE_MMA_MASK
	.align		4
.L_133:
        /*0038*/ 	.byte	0x03, 0x50
        /*003a*/ 	.short	0x0000


	//----- nvinfo : EIATTR_MAXREG_COUNT
	.align		4
        /*003c*/ 	.byte	0x03, 0x1b
        /*003e*/ 	.short	0x00ff


	//----- nvinfo : EIATTR_MERCURY_ISA_VERSION
	.align		4
        /*0040*/ 	.byte	0x03, 0x5f
        /*0042*/ 	.short	0x0101


	//----- nvinfo : EIATTR_VRC_CTA_INIT_COUNT
	.align		4
        /*0044*/ 	.byte	0x02, 0x4a
	.zero		1
	.zero		1


	//----- nvinfo : EIATTR_EXIT_INSTR_OFFSETS
	.align		4
        /*0048*/ 	.byte	0x04, 0x1c
        /*004a*/ 	.short	(.L_135 - .L_134)


	//   ....[0]....
.L_134:
        /*004c*/ 	.word	0x00000070


	//   ....[1]....
        /*0050*/ 	.word	0x00000840


	//   ....[2]....
        /*0054*/ 	.word	0x000018e0


	//   ....[3]....
        /*0058*/ 	.word	0x00002120


	//   ....[4]....
        /*005c*/ 	.word	0x000025a0


	//   ....[5]....
        /*0060*/ 	.word	0x00002770


	//----- nvinfo : EIATTR_CRS_STACK_SIZE
	.align		4
.L_135:
        /*0064*/ 	.byte	0x04, 0x1e
        /*0066*/ 	.short	(.L_137 - .L_136)
.L_136:
        /*0068*/ 	.word	0x00000000


	//----- nvinfo : EIATTR_CBANK_PARAM_SIZE
	.align		4
.L_137:
        /*006c*/ 	.byte	0x03, 0x19
        /*006e*/ 	.short	0x0010


	//----- nvinfo : EIATTR_PARAM_CBANK
	.align		4
        /*0070*/ 	.byte	0x04, 0x0a
        /*0072*/ 	.short	(.L_139 - .L_138)
	.align		4
.L_138:
        /*0074*/ 	.word	index@(.nv.constant0.batch_normalize_simple)
        /*0078*/ 	.short	0x0380
        /*007a*/ 	.short	0x0010


	//----- nvinfo : EIATTR_SW_WAR
	.align		4
.L_139:
        /*007c*/ 	.byte	0x04, 0x36
        /*007e*/ 	.short	(.L_141 - .L_140)
.L_140:
        /*0080*/ 	.word	0x00000008
.L_141:


//--------------------- .nv.info.cosine_similarity_simple --------------------------
	.section	.nv.info.cosine_similarity_simple,"",@"SHT_CUDA_INFO"
	.sectionflags	@""
	.align	4


	//----- nvinfo : EIATTR_CUDA_API_VERSION
	.align		4
        /*0000*/ 	.byte	0x04, 0x37
        /*0002*/ 	.short	(.L_143 - .L_142)
.L_142:
        /*0004*/ 	.word	0x00000082


	//----- nvinfo : EIATTR_KPARAM_INFO
	.align		4
.L_143:
        /*0008*/ 	.byte	0x04, 0x17
        /*000a*/ 	.short	(.L_145 - .L_144)
.L_144:
        /*000c*/ 	.word	0x00000000
        /*0010*/ 	.short	0x0004
        /*0012*/ 	.short	0x001c
        /*0014*/ 	.byte	0x00, 0xf0, 0x11, 0x00


	//----- nvinfo : EIATTR_KPARAM_INFO
	.align		4
.L_145:
        /*0018*/ 	.byte	0x04, 0x17
        /*001a*/ 	.short	(.L_147 - .L_146)
.L_146:
        /*001c*/ 	.word	0x00000000
        /*0020*/ 	.short	0x0003
        /*0022*/ 	.short	0x0018
        /*0024*/ 	.byte	0x00, 0xf0, 0x11, 0x00


	//----- nvinfo : EIATTR_KPARAM_INFO
	.align		4
.L_147:
        /*0028*/ 	.byte	0x04, 0x17
        /*002a*/ 	.short	(.L_149 - .L_148)
.L_148:
        /*002c*/ 	.word	0x00000000
        /*0030*/ 	.short	0x0002
        /*0032*/ 	.short	0x0010
        /*0034*/ 	.byte	0x00, 0xf5, 0x21, 0x00


	//----- nvinfo : EIATTR_KPARAM_INFO
	.align		4
.L_149:
        /*0038*/ 	.byte	0x04, 0x17
        /*003a*/ 	.short	(.L_151 - .L_150)
.L_150:
        /*003c*/ 	.word	0x00000000
        /*0040*/ 	.short	0x0001
        /*0042*/ 	.short	0x0008
        /*0044*/ 	.byte	0x00, 0xf5, 0x21, 0x00


	//----- nvinfo : EIATTR_KPARAM_INFO
	.align		4
.L_151:
        /*0048*/ 	.byte	0x04, 0x17
        /*004a*/ 	.short	(.L_153 - .L_152)
.L_152:
        /*004c*/ 	.word	0x00000000
        /*0050*/ 	.short	0x0000
        /*0052*/ 	.short	0x0000
        /*0054*/ 	.byte	0x00, 0xf5, 0x21, 0x00


	//----- nvinfo : EIATTR_SPARSE_MMA_MASK
	.align		4
.L_153:
        /*0058*/ 	.byte	0x03, 0x50
        /*005a*/ 	.short	0x0000


	//----- nvinfo : EIATTR_MAXREG_COUNT
	.align		4
        /*005c*/ 	.byte	0x03, 0x1b
        /*005e*/ 	.short	0x00ff


	//----- nvinfo : EIATTR_MERCURY_ISA_VERSION
	.align		4
        /*0060*/ 	.byte	0x03, 0x5f
        /*0062*/ 	.short	0x0101


	//----- nvinfo : EIATTR_VRC_CTA_INIT_COUNT
	.align		4
        /*0064*/ 	.byte	0x02, 0x4a
	.zero		1
	.zero		1


	//----- nvinfo : EIATTR_EXIT_INSTR_OFFSETS
	.align		4
        /*0068*/ 	.byte	0x04, 0x1c
        /*006a*/ 	.short	(.L_155 - .L_154)


	//   ....[0]....
.L_154:
        /*006c*/ 	.word	0x00000070


	//   ....[1]....
        /*0070*/ 	.word	0x00000c80


	//----- nvinfo : EIATTR_CRS_STACK_SIZE
	.align		4
.L_155:
        /*0074*/ 	.byte	0x04, 0x1e
        /*0076*/ 	.short	(.L_157 - .L_156)
.L_156:
        /*0078*/ 	.word	0x00000000


	//----- nvinfo : EIATTR_CBANK_PARAM_SIZE
	.align		4
.L_157:
        /*007c*/ 	.byte	0x03, 0x19
        /*007e*/ 	.short	0x0020


	//----- nvinfo : EIATTR_PARAM_CBANK
	.align		4
        /*0080*/ 	.byte	0x04, 0x0a
        /*0082*/ 	.short	(.L_159 - .L_158)
	.align		4
.L_158:
        /*0084*/ 	.word	index@(.nv.constant0.cosine_similarity_simple)
        /*0088*/ 	.short	0x0380
        /*008a*/ 	.short	0x0020


	//----- nvinfo : EIATTR_SW_WAR
	.align		4
.L_159:
        /*008c*/ 	.byte	0x04, 0x36
        /*008e*/ 	.short	(.L_161 - .L_160)
.L_160:
        /*0090*/ 	.word	0x00000008
.L_161:


//--------------------- .nv.callgraph             --------------------------
	.section	.nv.callgraph,"",@"SHT_CUDA_CALLGRAPH"
	.align	4
	.sectionentsize	8
	.align		4
        /*0000*/ 	.word	0x00000000
	.align		4
        /*0004*/ 	.word	0xffffffff
	.align		4
        /*0008*/ 	.word	0x00000000
	.align		4
        /*000c*/ 	.word	0xfffffffe
	.align		4
        /*0010*/ 	.word	0x00000000
	.align		4
        /*0014*/ 	.word	0xfffffffd
	.align		4
        /*0018*/ 	.word	0x00000000
	.align		4
        /*001c*/ 	.word	0xfffffffc


//--------------------- .text.kmeans_assign_simple --------------------------
	.section	.text.kmeans_assign_simple,"ax",@progbits
	.align	128
        .global         kmeans_assign_simple
        .type           kmeans_assign_simple,@function
        .size           kmeans_assign_simple,(.L_x_155 - kmeans_assign_simple)
        .other          kmeans_assign_simple,@"STO_CUDA_ENTRY STV_DEFAULT"
kmeans_assign_simple:
.text.kmeans_assign_simple:
[----:B------:R-:W-:Y:S01]  /*0000*/  LDC R1, c[0x0][0x37c] ;  /* 0x0000df00ff017b82 */ /* 0x000fe20000000800 */
[----:B------:R-:W0:Y:S07]  /*0010*/  S2R R3, SR_TID.X ;  /* 0x0000000000037919 */ /* 0x000e2e0000002100 */
[----:B------:R-:W0:Y:S01]  /*0020*/  S2UR UR4, SR_CTAID.X ;  /* 0x00000000000479c3 */ /* 0x000e220000002500 */
[----:B------:R-:W1:Y:S07]  /*0030*/  LDCU UR5, c[0x0][0x398] ;  /* 0x00007300ff0577ac */ /* 0x000e6e0008000800 */
[----:B------:R-:W0:Y:S02]  /*0040*/  LDC R0, c[0x0][0x360] ;  /* 0x0000d800ff007b82 */ /* 0x000e240000000800 */
[----:B0-----:R-:W-:-:S05]  /*0050*/  IMAD R0, R0, UR4, R3 ;  /* 0x0000000400007c24 */ /* 0x001fca000f8e0203 */
[----:B-1----:R-:W-:-:S13]  /*0060*/  ISETP.GE.AND P0, PT, R0, UR5, PT ;  /* 0x0000000500007c0c */ /* 0x002fda000bf06270 */
[----:B------:R-:W-:Y:S05]  /*0070*/  @P0 EXIT ;  /* 0x000000000000094d */ /* 0x000fea0003800000 */
[----:B------:R-:W0:Y:S01]  /*0080*/  LDCU UR4, c[0x0][0x39c] ;  /* 0x00007380ff0477ac */ /* 0x000e220008000800 */
[----:B------:R-:W-:Y:S01]  /*0090*/  IMAD.MOV.U32 R6, RZ, RZ, RZ ;  /* 0x000000ffff067224 */ /* 0x000fe200078e00ff */
[----:B------:R-:W1:Y:S01]  /*00a0*/  LDCU.64 UR10, c[0x0][0x358] ;  /* 0x00006b00ff0a77ac */ /* 0x000e620008000a00 */
[----:B0-----:R-:W-:-:S09]  /*00b0*/  UISETP.GE.AND UP0, UPT, UR4, 0x1, UPT ;  /* 0x000000010400788c */ /* 0x001fd2000bf06270 */
[----:B-1----:R-:W-:Y:S05]  /*00c0*/  BRA.U !UP0, `(.L_x_0) ;  /* 0x0000000d08607547 */ /* 0x002fea000b800000 */
[----:B------:R-:W0:Y:S02]  /*00d0*/  LDCU UR5, c[0x0][0x3a0] ;  /* 0x00007400ff0577ac */ /* 0x000e240008000800 */
[----:B0-----:R-:W-:-:S09]  /*00e0*/  UISETP.GE.AND UP0, UPT, UR5, 0x1, UPT ;  /* 0x000000010500788c */ /* 0x001fd2000bf06270 */
[----:B------:R-:W-:Y:S05]  /*00f0*/  BRA.U !UP0, `(.L_x_1) ;  /* 0x0000000908587547 */ /* 0x000fea000b800000 */
[----:B------:R-:W0:Y:S01]  /*0100*/  LDCU.64 UR12, c[0x0][0x380] ;  /* 0x00007000ff0c77ac */ /* 0x000e220008000a00 */
[----:B------:R-:W-:Y:S02]  /*0110*/  IMAD R7, R0, UR5, RZ ;  /* 0x0000000500077c24 */ /* 0x000fe4000f8e02ff */
[----:B------:R-:W-:Y:S02]  /*0120*/  HFMA2 R6, -RZ, RZ, 0, 0 ;  /* 0x00000000ff067431 */ /* 0x000fe400000001ff */
[----:B------:R-:W-:Y:S01]  /*0130*/  IMAD.MOV.U32 R10, RZ, RZ, 0x7149f2ca ;  /* 0x7149f2caff0a7424 */ /* 0x000fe200078e00ff */
[----:B------:R-:W-:Y:S01]  /*0140*/  ULOP3.LUT UR6, UR5, 0x7ffffff8, URZ, 0xc0, !UPT ;  /* 0x7ffffff805067892 */ /* 0x000fe2000f8ec0ff */
[----:B------:R-:W-:Y:S01]  /*0150*/  IMAD.MOV.U32 R11, RZ, RZ, RZ ;  /* 0x000000ffff0b7224 */ /* 0x000fe200078e00ff */
[----:B------:R-:W-:Y:S01]  /*0160*/  SHF.R.S32.HI R8, RZ, 0x1f, R7 ;  /* 0x0000001fff087819 */ /* 0x000fe20000011407 */
[----:B------:R-:W-:Y:S02]  /*0170*/  ULOP3.LUT UR8, UR5, 0x7, URZ, 0xc0, !UPT ;  /* 0x0000000705087892 */ /* 0x000fe4000f8ec0ff */
[----:B------:R-:W-:-:S02]  /*0180*/  ULOP3.LUT UR5, UR5, 0x3, URZ, 0xc0, !UPT ;  /* 0x0000000305057892 */ /* 0x000fc4000f8ec0ff */
[----:B------:R-:W-:Y:S01]  /*0190*/  UIADD3 UR7, UPT, UPT, -UR6, URZ, URZ ;  /* 0x000000ff06077290 */ /* 0x000fe2000fffe1ff */
[----:B0-----:R-:W-:-:S04]  /*01a0*/  LEA R9, P0, R7, UR12, 0x2 ;  /* 0x0000000c07097c11 */ /* 0x001fc8000f8010ff */
[----:B------:R-:W-:Y:S02]  /*01b0*/  IADD3 R9, P1, PT, R9, 0x10, RZ ;  /* 0x0000001009097810 */ /* 0x000fe40007f3e0ff */
[----:B------:R-:W-:-:S05]  /*01c0*/  LEA.HI.X R12, R7, UR13, R8, 0x2, P0 ;  /* 0x0000000d070c7c11 */ /* 0x000fca00080f1408 */
[----:B------:R-:W-:-:S07]  /*01d0*/  IMAD.X R12, RZ, RZ, R12, P1 ;  /* 0x000000ffff0c7224 */ /* 0x000fce00008e060c */
.L_x_7:
[----:B------:R-:W0:Y:S01]  /*01e0*/  LDCU UR12, c[0x0][0x3a0] ;  /* 0x00007400ff0c77ac */ /* 0x000e220008000800 */
[----:B------:R-:W-:Y:S01]  /*01f0*/  IMAD.MOV.U32 R15, RZ, RZ, RZ ;  /* 0x000000ffff0f7224 */ /* 0x000fe200078e00ff */
[----:B------:R-:W-:Y:S01]  /*0200*/  UMOV UR4, URZ ;  /* 0x000000ff00047c82 */ /* 0x000fe20008000000 */
[----:B0-----:R-:W-:Y:S02]  /*0210*/  UISETP.GE.U32.AND UP0, UPT, UR12, 0x8, UPT ;  /* 0x000000080c00788c */ /* 0x001fe4000bf06070 */
[----:B------:R-:W-:-:S07]  /*0220*/  IMAD R13, R11, UR12, RZ ;  /* 0x0000000c0b0d7c24 */ /* 0x000fce000f8e02ff */
[----:B------:R-:W-:Y:S05]  /*0230*/  BRA.U !UP0, `(.L_x_2) ;  /* 0x0000000108c07547 */ /* 0x000fea000b800000 */
[----:B------:R-:W0:Y:S01]  /*0240*/  LDC.64 R2, c[0x0][0x388] ;  /* 0x0000e200ff027b82 */ /* 0x000e220000000a00 */
[----:B------:R-:W-:Y:S01]  /*0250*/  MOV R15, RZ ;  /* 0x000000ff000f7202 */ /* 0x000fe20000000f00 */
[----:B------:R-:W-:Y:S01]  /*0260*/  IMAD.MOV.U32 R4, RZ, RZ, R9 ;  /* 0x000000ffff047224 */ /* 0x000fe200078e0009 */
[----:B------:R-:W-:Y:S01]  /*0270*/  MOV R5, R12 ;  /* 0x0000000c00057202 */ /* 0x000fe20000000f00 */
[----:B------:R-:W-:Y:S01]  /*0280*/  UMOV UR4, UR7 ;  /* 0x0000000700047c82 */ /* 0x000fe20008000000 */
[----:B0-----:R-:W-:-:S03]  /*0290*/  IMAD.WIDE.U32 R2, R13, 0x4, R2 ;  /* 0x000000040d027825 */ /* 0x001fc600078e0002 */
[----:B------:R-:W-:-:S05]  /*02a0*/  IADD3 R2, P0, PT, R2, 0x10, RZ ;  /* 0x0000001002027810 */ /* 0x000fca0007f1e0ff */
[----:B------:R-:W-:-:S08]  /*02b0*/  IMAD.X R3, RZ, RZ, R3, P0 ;  /* 0x000000ffff037224 */ /* 0x000fd000000e0603 */
.L_x_3:
[----:B------:R-:W2:Y:S04]  /*02c0*/  LDG.E.CONSTANT R20, desc[UR10][R4.64+-0x10] ;  /* 0xfffff00a04147981 */ /* 0x000ea8000c1e9900 */
[----:B------:R-:W2:Y:S04]  /*02d0*/  LDG.E.CONSTANT R23, desc[UR10][R2.64+-0x10] ;  /* 0xfffff00a02177981 */ /* 0x000ea8000c1e9900 */
[----:B------:R-:W3:Y:S04]  /*02e0*/  LDG.E.CONSTANT R25, desc[UR10][R4.64+-0xc] ;  /* 0xfffff40a04197981 */ /* 0x000ee8000c1e9900 */
[----:B------:R-:W3:Y:S04]  /*02f0*/  LDG.E.CONSTANT R26, desc[UR10][R2.64+-0xc] ;  /* 0xfffff40a021a7981 */ /* 0x000ee8000c1e9900 */
[----:B------:R-:W4:Y:S04]  /*0300*/  LDG.E.CONSTANT R17, desc[UR10][R4.64+-0x8] ;  /* 0xfffff80a04117981 */ /* 0x000f28000c1e9900 */
[----:B------:R-:W4:Y:S04]  /*0310*/  LDG.E.CONSTANT R14, desc[UR10][R2.64+-0x8] ;  /* 0xfffff80a020e7981 */ /* 0x000f28000c1e9900 */
[----:B------:R-:W5:Y:S04]  /*0320*/  LDG.E.CONSTANT R16, desc[UR10][R4.64+-0x4] ;  /* 0xfffffc0a04107981 */ /* 0x000f68000c1e9900 */
[----:B------:R-:W5:Y:S04]  /*0330*/  LDG.E.CONSTANT R21, desc[UR10][R2.64+-0x4] ;  /* 0xfffffc0a02157981 */ /* 0x000f68000c1e9900 */
[----:B------:R-:W5:Y:S04]  /*0340*/  LDG.E.CONSTANT R19, desc[UR10][R4.64] ;  /* 0x0000000a04137981 */ /* 0x000f68000c1e9900 */
[----:B------:R-:W5:Y:S01]  /*0350*/  LDG.E.CONSTANT R18, desc[UR10][R2.64] ;  /* 0x0000000a02127981 */ /* 0x000f62000c1e9900 */
[----:B--2---:R-:W-:-:S03]  /*0360*/  FADD R22, R20, -R23 ;  /* 0x8000001714167221 */ /* 0x004fc60000000000 */
[----:B------:R-:W2:Y:S01]  /*0370*/  LDG.E.CONSTANT R20, desc[UR10][R4.64+0x4] ;  /* 0x0000040a04147981 */ /* 0x000ea2000c1e9900 */
[----:B------:R-:W-:-:S03]  /*0380*/  FFMA R24, R22, R22, R15 ;  /* 0x0000001616187223 */ /* 0x000fc6000000000f */
[----:B------:R-:W2:Y:S01]  /*0390*/  LDG.E.CONSTANT R23, desc[UR10][R2.64+0x4] ;  /* 0x0000040a02177981 */ /* 0x000ea2000c1e9900 */
[----:B---3--:R-:W-:-:S03]  /*03a0*/  FADD R25, R25, -R26 ;  /* 0x8000001a19197221 */ /* 0x008fc60000000000 */
[----:B------:R-:W3:Y:S04]  /*03b0*/  LDG.E.CONSTANT R22, desc[UR10][R4.64+0x8] ;  /* 0x0000080a04167981 */ /* 0x000ee8000c1e9900 */
[----:B------:R-:W3:Y:S01]  /*03c0*/  LDG.E.CONSTANT R15, desc[UR10][R2.64+0x8] ;  /* 0x0000080a020f7981 */ /* 0x000ee2000c1e9900 */
[----:B------:R-:W-:-:S03]  /*03d0*/  FFMA R26, R25, R25, R24 ;  /* 0x00000019191a7223 */ /* 0x000fc60000000018 */
[----:B------:R0:W3:Y:S04]  /*03e0*/  LDG.E.CONSTANT R25, desc[UR10][R4.64+0xc] ;  /* 0x00000c0a04197981 */ /* 0x0000e8000c1e9900 */
[----:B------:R1:W3:Y:S01]  /*03f0*/  LDG.E.CONSTANT R24, desc[UR10][R2.64+0xc] ;  /* 0x00000c0a02187981 */ /* 0x0002e2000c1e9900 */
[----:B----4-:R-:W-:Y:S01]  /*0400*/  FADD R17, R17, -R14 ;  /* 0x8000000e11117221 */ /* 0x010fe20000000000 */
[----:B-----5:R-:W-:Y:S01]  /*0410*/  FADD R21, R16, -R21 ;  /* 0x8000001510157221 */ /* 0x020fe20000000000 */
[----:B------:R-:W-:Y:S02]  /*0420*/  UIADD3 UR4, UPT, UPT, UR4, 0x8, URZ ;  /* 0x0000000804047890 */ /* 0x000fe4000fffe0ff */
[----:B------:R-:W-:Y:S01]  /*0430*/  FFMA R26, R17, R17, R26 ;  /* 0x00000011111a7223 */ /* 0x000fe2000000001a */
[----:B0-----:R-:W-:Y:S01]  /*0440*/  IADD3 R4, P0, PT, R4, 0x20, RZ ;  /* 0x0000002004047810 */ /* 0x001fe20007f1e0ff */
[----:B------:R-:W-:-:S02]  /*0450*/  UISETP.NE.AND UP0, UPT, UR4, URZ, UPT ;  /* 0x000000ff0400728c */ /* 0x000fc4000bf05270 */
[----:B------:R-:W-:Y:S01]  /*0460*/  FFMA R26, R21, R21, R26 ;  /* 0x00000015151a7223 */ /* 0x000fe2000000001a */
[----:B------:R-:W-:Y:S01]  /*0470*/  FADD R19, R19, -R18 ;  /* 0x8000001213137221 */ /* 0x000fe20000000000 */
[----:B-1----:R-:W-:Y:S01]  /*0480*/  IADD3 R2, P1, PT, R2, 0x20, RZ ;  /* 0x0000002002027810 */ /* 0x002fe20007f3e0ff */
[----:B------:R-:W-:Y:S02]  /*0490*/  IMAD.X R5, RZ, RZ, R5, P0 ;  /* 0x000000ffff057224 */ /* 0x000fe400000e0605 */
[----:B------:R-:W-:Y:S02]  /*04a0*/  FFMA R26, R19, R19, R26 ;  /* 0x00000013131a7223 */ /* 0x000fe4000000001a */
[----:B------:R-:W-:Y:S02]  /*04b0*/  IMAD.X R3, RZ, RZ, R3, P1 ;  /* 0x000000ffff037224 */ /* 0x000fe400008e0603 */
[----:B--2---:R-:W-:-:S04]  /*04c0*/  FADD R23, R20, -R23 ;  /* 0x8000001714177221 */ /* 0x004fc80000000000 */
[----:B------:R-:W-:Y:S01]  /*04d0*/  FFMA R26, R23, R23, R26 ;  /* 0x00000017171a7223 */ /* 0x000fe2000000001a */
[----:B---3--:R-:W-:-:S04]  /*04e0*/  FADD R15, R22, -R15 ;  /* 0x8000000f160f7221 */ /* 0x008fc80000000000 */
[----:B------:R-:W-:Y:S01]  /*04f0*/  FFMA R15, R15, R15, R26 ;  /* 0x0000000f0f0f7223 */ /* 0x000fe2000000001a */
[----:B------:R-:W-:-:S04]  /*0500*/  FADD R24, R25, -R24 ;  /* 0x8000001819187221 */ /* 0x000fc80000000000 */
[----:B------:R-:W-:Y:S01]  /*0510*/  FFMA R15, R24, R24, R15 ;  /* 0x00000018180f7223 */ /* 0x000fe2000000000f */
[----:B------:R-:W-:Y:S06]  /*0520*/  BRA.U UP0, `(.L_x_3) ;  /* 0xfffffffd00647547 */ /* 0x000fec000b83ffff */
[----:B------:R-:W-:-:S05]  /*0530*/  UMOV UR4, UR6 ;  /* 0x0000000600047c82 */ /* 0x000fca0008000000 */
.L_x_2:
[----:B------:R-:W-:-:S09]  /*0540*/  UISETP.NE.AND UP0, UPT, UR8, URZ, UPT ;  /* 0x000000ff0800728c */ /* 0x000fd2000bf05270 */
[----:B------:R-:W-:Y:S05]  /*0550*/  BRA.U !UP0, `(.L_x_4) ;  /* 0x00000005081c7547 */ /* 0x000fea000b800000 */
[----:B------:R-:W-:Y:S02]  /*0560*/  UIADD3 UR9, UPT, UPT, UR8, -0x1, URZ ;  /* 0xffffffff08097890 */ /* 0x000fe4000fffe0ff */
[----:B------:R-:W-:Y:S02]  /*0570*/  UISETP.NE.AND UP1, UPT, UR5, URZ, UPT ;  /* 0x000000ff0500728c */ /* 0x000fe4000bf25270 */
[----:B------:R-:W-:-:S09]  /*0580*/  UISETP.GE.U32.AND UP0, UPT, UR9, 0x3, UPT ;  /* 0x000000030900788c */ /* 0x000fd2000bf06070 */
[----:B------:R-:W-:Y:S05]  /*0590*/  BRA.U !UP0, `(.L_x_5) ;  /* 0x0000000108747547 */ /* 0x000fea000b800000 */
[----:B------:R-:W0:Y:S01]  /*05a0*/  LDC.64 R16, c[0x0][0x388] ;  /* 0x0000e200ff107b82 */ /* 0x000e220000000a00 */
[----:B------:R-:W1:Y:S01]  /*05b0*/  LDCU.128 UR16, c[0x0][0x380] ;  /* 0x00007000ff1077ac */ /* 0x000e620008000c00 */
[----:B------:R-:W-:Y:S02]  /*05c0*/  IADD3 R18, P0, PT, R7, UR4, RZ ;  /* 0x0000000407127c10 */ /* 0x000fe4000ff1e0ff */
[C---:B------:R-:W-:Y:S02]  /*05d0*/  IADD3 R3, PT, PT, R13.reuse, UR4, RZ ;  /* 0x000000040d037c10 */ /* 0x040fe4000fffe0ff */
[----:B------:R-:W-:Y:S01]  /*05e0*/  IADD3 R5, P2, PT, R13, UR4, RZ ;  /* 0x000000040d057c10 */ /* 0x000fe2000ff5e0ff */
[----:B------:R-:W-:-:S04]  /*05f0*/  IMAD.X R19, RZ, RZ, R8, P0 ;  /* 0x000000ffff137224 */ /* 0x000fc800000e0608 */
[----:B------:R-:W-:Y:S01]  /*0600*/  IMAD.X R14, RZ, RZ, RZ, P2 ;  /* 0x000000ffff0e7224 */ /* 0x000fe200010e06ff */
[C---:B-1----:R-:W-:Y:S02]  /*0610*/  LEA R2, P1, R18.reuse, UR16, 0x2 ;  /* 0x0000001012027c11 */ /* 0x042fe4000f8210ff */
[----:B------:R-:W-:Y:S01]  /*0620*/  LEA R4, P0, R5, UR18, 0x2 ;  /* 0x0000001205047c11 */ /* 0x000fe2000f8010ff */
[----:B0-----:R-:W-:Y:S01]  /*0630*/  IMAD.WIDE.U32 R16, R3, 0x4, R16 ;  /* 0x0000000403107825 */ /* 0x001fe200078e0010 */
[----:B------:R-:W-:Y:S02]  /*0640*/  LEA.HI.X R3, R18, UR17, R19, 0x2, P1 ;  /* 0x0000001112037c11 */ /* 0x000fe400088f1413 */
[----:B------:R-:W-:-:S03]  /*0650*/  LEA.HI.X R5, R5, UR19, R14, 0x2, P0 ;  /* 0x0000001305057c11 */ /* 0x000fc600080f140e */
[----:B------:R-:W2:Y:S04]  /*0660*/  LDG.E.CONSTANT R17, desc[UR10][R16.64] ;  /* 0x0000000a10117981 */ /* 0x000ea8000c1e9900 */
[----:B------:R-:W2:Y:S04]  /*0670*/  LDG.E.CONSTANT R14, desc[UR10][R2.64] ;  /* 0x0000000a020e7981 */ /* 0x000ea8000c1e9900 */
[----:B------:R-:W3:Y:S04]  /*0680*/  LDG.E.CONSTANT R18, desc[UR10][R2.64+0x4] ;  /* 0x0000040a02127981 */ /* 0x000ee8000c1e9900 */
[----:B------:R-:W3:Y:S04]  /*0690*/  LDG.E.CONSTANT R19, desc[UR10][R4.64+0x4] ;  /* 0x0000040a04137981 */ /* 0x000ee8000c1e9900 */
[----:B------:R-:W4:Y:S04]  /*06a0*/  LDG.E.CONSTANT R20, desc[UR10][R2.64+0x8] ;  /* 0x0000080a02147981 */ /* 0x000f28000c1e9900 */
[----:B------:R-:W4:Y:S04]  /*06b0*/  LDG.E.CONSTANT R21, desc[UR10][R4.64+0x8] ;  /* 0x0000080a04157981 */ /* 0x000f28000c1e9900 */
[----:B------:R-:W5:Y:S04]  /*06c0*/  LDG.E.CONSTANT R22, desc[UR10][R2.64+0xc] ;  /* 0x00000c0a02167981 */ /* 0x000f68000c1e9900 */
[----:B------:R-:W5:Y:S01]  /*06d0*/  LDG.E.CONSTANT R23, desc[UR10][R4.64+0xc] ;  /* 0x00000c0a04177981 */ /* 0x000f62000c1e9900 */
[----:B------:R-:W-:Y:S01]  /*06e0*/  UIADD3 UR4, UPT, UPT, UR4, 0x4, URZ ;  /* 0x0000000404047890 */ /* 0x000fe2000fffe0ff */
[----:B--2---:R-:W-:-:S04]  /*06f0*/  FADD R14, R14, -R17 ;  /* 0x800000110e0e7221 */ /* 0x004fc80000000000 */
[----:B------:R-:W-:Y:S01]  /*0700*/  FFMA R14, R14, R14, R15 ;  /* 0x0000000e0e0e7223 */ /* 0x000fe2000000000f */
[----:B---3--:R-:W-:-:S04]  /*0710*/  FADD R19, R18, -R19 ;  /* 0x8000001312137221 */ /* 0x008fc80000000000 */
[----:B------:R-:W-:Y:S01]  /*0720*/  FFMA R14, R19, R19, R14 ;  /* 0x00000013130e7223 */ /* 0x000fe2000000000e */
[----:B----4-:R-:W-:-:S04]  /*0730*/  FADD R21, R20, -R21 ;  /* 0x8000001514157221 */ /* 0x010fc80000000000 */
[----:B------:R-:W-:Y:S01]  /*0740*/  FFMA R14, R21, R21, R14 ;  /* 0x00000015150e7223 */ /* 0x000fe2000000000e */
[----:B-----5:R-:W-:-:S04]  /*0750*/  FADD R23, R22, -R23 ;  /* 0x8000001716177221 */ /* 0x020fc80000000000 */
[----:B------:R-:W-:-:S07]  /*0760*/  FFMA R15, R23, R23, R14 ;  /* 0x00000017170f7223 */ /* 0x000fce000000000e */
.L_x_5:
[----:B------:R-:W-:Y:S05]  /*0770*/  BRA.U !UP1, `(.L_x_4) ;  /* 0x0000000109947547 */ /* 0x000fea000b800000 */
[----:B------:R-:W-:Y:S02]  /*0780*/  UISETP.NE.AND UP0, UPT, UR5, 0x1, UPT ;  /* 0x000000010500788c */ /* 0x000fe4000bf05270 */
[----:B------:R-:W-:-:S07]  /*0790*/  ULOP3.LUT UP1, URZ, UR12, 0x1, URZ, 0xc0, !UPT ;  /* 0x000000010cff7892 */ /* 0x000fce000f82c0ff */
[----:B------:R-:W-:Y:S05]  /*07a0*/  BRA.U !UP0, `(.L_x_6) ;  /* 0x0000000108547547 */ /* 0x000fea000b800000 */
[----:B------:R-:W0:Y:S01]  /*07b0*/  LDC.64 R4, c[0x0][0x388] ;  /* 0x0000e200ff047b82 */ /* 0x000e220000000a00 */
[----:B------:R-:W1:Y:S01]  /*07c0*/  LDCU.128 UR12, c[0x0][0x380] ;  /* 0x00007000ff0c77ac */ /* 0x000e620008000c00 */
[----:B------:R-:W-:Y:S02]  /*07d0*/  IADD3 R3, P0, PT, R7, UR4, RZ ;  /* 0x0000000407037c10 */ /* 0x000fe4000ff1e0ff */
[C---:B------:R-:W-:Y:S02]  /*07e0*/  IADD3 R17, PT, PT, R13.reuse, UR4, RZ ;  /* 0x000000040d117c10 */ /* 0x040fe4000fffe0ff */
[----:B------:R-:W-:Y:S01]  /*07f0*/  IADD3 R18, P2, PT, R13, UR4, RZ ;  /* 0x000000040d127c10 */ /* 0x000fe2000ff5e0ff */
[----:B------:R-:W-:Y:S01]  /*0800*/  IMAD.X R14, RZ, RZ, R8, P0 ;  /* 0x000000ffff0e7224 */ /* 0x000fe200000e0608 */
[----:B-1----:R-:W-:Y:S02]  /*0810*/  LEA R2, P1, R3, UR12, 0x2 ;  /* 0x0000000c03027c11 */ /* 0x002fe4000f8210ff */
[----:B------:R-:W-:-:S02]  /*0820*/  LEA R16, P0, R18, UR14, 0x2 ;  /* 0x0000000e12107c11 */ /* 0x000fc4000f8010ff */
[----:B------:R-:W-:Y:S01]  /*0830*/  LEA.HI.X R3, R3, UR13, R14, 0x2, P1 ;  /* 0x0000000d03037c11 */ /* 0x000fe200088f140e */
[----:B0-----:R-:W-:-:S04]  /*0840*/  IMAD.WIDE.U32 R4, R17, 0x4, R4 ;  /* 0x0000000411047825 */ /* 0x001fc800078e0004 */
[----:B------:R-:W-:Y:S01]  /*0850*/  IMAD.X R17, RZ, RZ, RZ, P2 ;  /* 0x000000ffff117224 */ /* 0x000fe200010e06ff */
[----:B------:R-:W2:Y:S04]  /*0860*/  LDG.E.CONSTANT R14, desc[UR10][R2.64] ;  /* 0x0000000a020e7981 */ /* 0x000ea8000c1e9900 */
[----:B------:R-:W-:Y:S01]  /*0870*/  LEA.HI.X R17, R18, UR15, R17, 0x2, P0 ;  /* 0x0000000f12117c11 */ /* 0x000fe200080f1411 */
[----:B------:R-:W2:Y:S04]  /*0880*/  LDG.E.CONSTANT R5, desc[UR10][R4.64] ;  /* 0x0000000a04057981 */ /* 0x000ea8000c1e9900 */
[----:B------:R-:W3:Y:S04]  /*0890*/  LDG.E.CONSTANT R18, desc[UR10][R2.64+0x4] ;  /* 0x0000040a02127981 */ /* 0x000ee8000c1e9900 */
[----:B------:R-:W3:Y:S01]  /*08a0*/  LDG.E.CONSTANT R17, desc[UR10][R16.64+0x4] ;  /* 0x0000040a10117981 */ /* 0x000ee2000c1e9900 */
[----:B------:R-:W-:Y:S01]  /*08b0*/  UIADD3 UR4, UPT, UPT, UR4, 0x2, URZ ;  /* 0x0000000204047890 */ /* 0x000fe2000fffe0ff */
[----:B--2---:R-:W-:-:S04]  /*08c0*/  FADD R14, R14, -R5 ;  /* 0x800000050e0e7221 */ /* 0x004fc80000000000 */
[----:B------:R-:W-:Y:S01]  /*08d0*/  FFMA R15, R14, R14, R15 ;  /* 0x0000000e0e0f7223 */ /* 0x000fe2000000000f */
[----:B---3--:R-:W-:-:S04]  /*08e0*/  FADD R18, R18, -R17 ;  /* 0x8000001112127221 */ /* 0x008fc80000000000 */
[----:B------:R-:W-:-:S07]  /*08f0*/  FFMA R15, R18, R18, R15 ;  /* 0x00000012120f7223 */ /* 0x000fce000000000f */
.L_x_6:
[----:B------:R-:W-:Y:S05]  /*0900*/  BRA.U !UP1, `(.L_x_4) ;  /* 0x0000000109307547 */ /* 0x000fea000b800000 */
[----:B------:R-:W0:Y:S01]  /*0910*/  LDC.64 R4, c[0x0][0x388] ;  /* 0x0000e200ff047b82 */ /* 0x000e220000000a00 */
[----:B------:R-:W1:Y:S01]  /*0920*/  LDCU.64 UR12, c[0x0][0x380] ;  /* 0x00007000ff0c77ac */ /* 0x000e620008000a00 */
[----:B------:R-:W-:Y:S02]  /*0930*/  IADD3 R3, P0, PT, R7, UR4, RZ ;  /* 0x0000000407037c10 */ /* 0x000fe4000ff1e0ff */
[----:B------:R-:W-:-:S03]  /*0940*/  IADD3 R13, PT, PT, R13, UR4, RZ ;  /* 0x000000040d0d7c10 */ /* 0x000fc6000fffe0ff */
[----:B------:R-:W-:Y:S01]  /*0950*/  IMAD.X R14, RZ, RZ, R8, P0 ;  /* 0x000000ffff0e7224 */ /* 0x000fe200000e0608 */
[----:B-1----:R-:W-:-:S04]  /*0960*/  LEA R2, P0, R3, UR12, 0x2 ;  /* 0x0000000c03027c11 */ /* 0x002fc8000f8010ff */
[----:B------:R-:W-:Y:S01]  /*0970*/  LEA.HI.X R3, R3, UR13, R14, 0x2, P0 ;  /* 0x0000000d03037c11 */ /* 0x000fe200080f140e */
[----:B0-----:R-:W-:-:S04]  /*0980*/  IMAD.WIDE.U32 R4, R13, 0x4, R4 ;  /* 0x000000040d047825 */ /* 0x001fc800078e0004 */
[----:B------:R-:W2:Y:S04]  /*0990*/  LDG.E.CONSTANT R2, desc[UR10][R2.64] ;  /* 0x0000000a02027981 */ /* 0x000ea8000c1e9900 */
[----:B------:R-:W2:Y:S02]  /*09a0*/  LDG.E.CONSTANT R5, desc[UR10][R4.64] ;  /* 0x0000000a04057981 */ /* 0x000ea4000c1e9900 */
[----:B--2---:R-:W-:-:S04]  /*09b0*/  FADD R14, R2, -R5 ;  /* 0x80000005020e7221 */ /* 0x004fc80000000000 */
[----:B------:R-:W-:-:S07]  /*09c0*/  FFMA R15, R14, R14, R15 ;  /* 0x0000000e0e0f7223 */ /* 0x000fce000000000f */
.L_x_4:
[----:B------:R-:W0:Y:S01]  /*09d0*/  LDCU UR4, c[0x0][0x39c] ;  /* 0x00007380ff0477ac */ /* 0x000e220008000800 */
[----:B------:R-:W-:Y:S01]  /*09e0*/  VIADD R2, R11, 0x1 ;  /* 0x000000010b027836 */ /* 0x000fe20000000000 */
[----:B------:R-:W-:-:S04]  /*09f0*/  FSETP.GEU.AND P0, PT, R15, R10, PT ;  /* 0x0000000a0f00720b */ /* 0x000fc80003f0e000 */
[----:B------:R-:W-:Y:S02]  /*0a00*/  FSEL R10, R15, R10, !P0 ;  /* 0x0000000a0f0a7208 */ /* 0x000fe40004000000 */
[----:B------:R-:W-:Y:S02]  /*0a10*/  SEL R6, R11, R6, !P0 ;  /* 0x000000060b067207 */ /* 0x000fe40004000000 */
[----:B0-----:R-:W-:-:S13]  /*0a20*/  ISETP.NE.AND P1, PT, R2, UR4, PT ;  /* 0x0000000402007c0c */ /* 0x001fda000bf25270 */
[----:B------:R-:W-:Y:S05]  /*0a30*/  @!P1 BRA `(.L_x_0) ;  /* 0x0000000400049947 */ /* 0x000fea0003800000 */
[----:B------:R-:W-:Y:S01]  /*0a40*/  MOV R11, R2 ;  /* 0x00000002000b7202 */ /* 0x000fe20000000f00 */
[----:B------:R-:W-:Y:S06]  /*0a50*/  BRA `(.L_x_7) ;  /* 0xfffffff400e07947 */ /* 0x000fec000383ffff */
.L_x_1:
[----:B------:R-:W-:Y:S01]  /*0a60*/  UISETP.GE.U32.AND UP0, UPT, UR4, 0x4, UPT ;  /* 0x000000040400788c */ /* 0x000fe2000bf06070 */
[----:B------:R-:W-:Y:S02]  /*0a70*/  HFMA2 R6, -RZ, RZ, 0, 0 ;  /* 0x00000000ff067431 */ /* 0x000fe400000001ff */
[----:B------:R-:W-:Y:S01]  /*0a80*/  IMAD.MOV.U32 R2, RZ, RZ, 0x7149f2ca ;  /* 0x7149f2caff027424 */ /* 0x000fe200078e00ff */
[----:B------:R-:W-:Y:S01]  /*0a90*/  ULOP3.LUT UR5, UR4, 0x3, URZ, 0xc0, !UPT ;  /* 0x0000000304057892 */ /* 0x000fe2000f8ec0ff */
[----:B------:R-:W-:-:S04]  /*0aa0*/  IMAD.MOV.U32 R3, RZ, RZ, RZ ;  /* 0x000000ffff037224 */ /* 0x000fc800078e00ff */
[----:B------:R-:W-:Y:S07]  /*0ab0*/  BRA.U !UP0, `(.L_x_8) ;  /* 0x0000000108bc7547 */ /* 0x000fee000b800000 */
[----:B------:R-:W-:Y:S01]  /*0ac0*/  ULOP3.LUT UR4, UR4, 0x7ffffffc, URZ, 0xc0, !UPT ;  /* 0x7ffffffc04047892 */ /* 0x000fe2000f8ec0ff */
[----:B------:R-:W-:Y:S01]  /*0ad0*/  IMAD.MOV.U32 R2, RZ, RZ, 0x7149f2ca ;  /* 0x7149f2caff027424 */ /* 0x000fe200078e00ff */
[----:B------:R-:W-:Y:S01]  /*0ae0*/  MOV R6, RZ ;  /* 0x000000ff00067202 */ /* 0x000fe20000000f00 */
[----:B------:R-:W-:Y:S01]  /*0af0*/  IMAD.MOV.U32 R4, RZ, RZ, RZ ;  /* 0x000000ffff047224 */ /* 0x000fe200078e00ff */
[----:B------:R-:W-:Y:S02]  /*0b00*/  UISETP.GT.AND UP0, UPT, UR4, URZ, UPT ;  /* 0x000000ff0400728c */ /* 0x000fe4000bf04270 */
[----:B------:R-:W-:-:S07]  /*0b10*/  IMAD.U32 R3, RZ, RZ, UR4 ;  /* 0x00000004ff037e24 */ /* 0x000fce000f8e00ff */
[----:B------:R-:W-:Y:S05]  /*0b20*/  BRA.U !UP0, `(.L_x_9) ;  /* 0x0000000108887547 */ /* 0x000fea000b800000 */
[----:B------:R-:W-:Y:S01]  /*0b30*/  IMAD.IADD R5, R3, 0x1, -R4 ;  /* 0x0000000103057824 */ /* 0x000fe200078e0a04 */
[----:B------:R-:W-:-:S04]  /*0b40*/  PLOP3.LUT P0, PT, PT, PT, PT, 0x80, 0x8 ;  /* 0x000000000008781c */ /* 0x000fc80003f0f070 */
[----:B------:R-:W-:-:S13]  /*0b50*/  ISETP.GT.AND P1, PT, R5, 0xc, PT ;  /* 0x0000000c0500780c */ /* 0x000fda0003f24270 */
[----:B------:R-:W-:Y:S05]  /*0b60*/  @!P1 BRA `(.L_x_10) ;  /* 0x0000000000449947 */ /* 0x000fea0003800000 */
[----:B------:R-:W-:Y:S02]  /*0b70*/  PLOP3.LUT P0, PT, PT, PT, PT, 0x8, 0x80 ;  /* 0x000000000080781c */ /* 0x000fe40003f0e170 */
[----:B------:R-:W-:-:S11]  /*0b80*/  IADD3 R5, PT, PT, R3, -0xc, RZ ;  /* 0xfffffff403057810 */ /* 0x000fd60007ffe0ff */
.L_x_11:
[----:B------:R-:W-:-:S04]  /*0b90*/  FSETP.GT.AND P2, PT, R2, RZ, PT ;  /* 0x000000ff0200720b */ /* 0x000fc80003f44000 */
[----:B------:R-:W-:Y:S02]  /*0ba0*/  FSEL R2, R2, RZ, !P2 ;  /* 0x000000ff02027208 */ /* 0x000fe40005000000 */
[----:B------:R-:W-:Y:S02]  /*0bb0*/  SEL R6, R4, R6, P2 ;  /* 0x0000000604067207 */ /* 0x000fe40001000000 */
[----:B------:R-:W-:-:S04]  /*0bc0*/  FSETP.GT.AND P3, PT, R2, RZ, PT ;  /* 0x000000ff0200720b */ /* 0x000fc80003f64000 */
[----:B------:R-:W-:-:S04]  /*0bd0*/  FSEL R2, R2, RZ, !P3 ;  /* 0x000000ff02027208 */ /* 0x000fc80005800000 */
[----:B------:R-:W-:-:S04]  /*0be0*/  FSETP.GT.AND P4, PT, R2, RZ, PT ;  /* 0x000000ff0200720b */ /* 0x000fc80003f84000 */
[----:B------:R-:W-:Y:S01]  /*0bf0*/  FSEL R2, R2, RZ, !P4 ;  /* 0x000000ff02027208 */ /* 0x000fe20006000000 */
[----:B------:R-:W-:-:S03]  /*0c00*/  @P3 VIADD R6, R4, 0x4 ;  /* 0x0000000404063836 */ /* 0x000fc60000000000 */
[----:B------:R-:W-:-:S04]  /*0c10*/  FSETP.GT.AND P1, PT, R2, RZ, PT ;  /* 0x000000ff0200720b */ /* 0x000fc80003f24000 */
[----:B------:R-:W-:Y:S01]  /*0c20*/  FSEL R2, R2, RZ, !P1 ;  /* 0x000000ff02027208 */ /* 0x000fe20004800000 */
[----:B------:R-:W-:-:S08]  /*0c30*/  @P4 VIADD R6, R4, 0x8 ;  /* 0x0000000804064836 */ /* 0x000fd00000000000 */
[C---:B------:R-:W-:Y:S01]  /*0c40*/  @P1 IADD3 R6, PT, PT, R4.reuse, 0xc, RZ ;  /* 0x0000000c04061810 */ /* 0x040fe20007ffe0ff */
[----:B------:R-:W-:-:S05]  /*0c50*/  VIADD R4, R4, 0x10 ;  /* 0x0000001004047836 */ /* 0x000fca0000000000 */
[----:B------:R-:W-:-:S13]  /*0c60*/  ISETP.GE.AND P2, PT, R4, R5, PT ;  /* 0x000000050400720c */ /* 0x000fda0003f46270 */
[----:B------:R-:W-:Y:S05]  /*0c70*/  @!P2 BRA `(.L_x_11) ;  /* 0xfffffffc00c4a947 */ /* 0x000fea000383ffff */
.L_x_10:
[----:B------:R-:W-:-:S05]  /*0c80*/  IMAD.IADD R5, R3, 0x1, -R4 ;  /* 0x0000000103057824 */ /* 0x000fca00078e0a04 */
[----:B------:R-:W-:-:S13]  /*0c90*/  ISETP.GT.AND P1, PT, R5, 0x4, PT ;  /* 0x000000040500780c */ /* 0x000fda0003f24270 */
[----:B------:R-:W-:Y:S05]  /*0ca0*/  @!P1 BRA `(.L_x_12) ;  /* 0x0000000000209947 */ /* 0x000fea0003800000 */
[C---:B------:R-:W-:Y:S02]  /*0cb0*/  FSETP.GT.AND P1, PT, R2.reuse, RZ, PT ;  /* 0x000000ff0200720b */ /* 0x040fe40003f24000 */
[----:B------:R-:W-:Y:S02]  /*0cc0*/  PLOP3.LUT P0, PT, PT, PT, PT, 0x8, 0x80 ;  /* 0x000000000080781c */ /* 0x000fe40003f0e170 */
[----:B------:R-:W-:Y:S02]  /*0cd0*/  FSEL R2, R2, RZ, !P1 ;  /* 0x000000ff02027208 */ /* 0x000fe40004800000 */
[----:B------:R-:W-:Y:S02]  /*0ce0*/  SEL R6, R4, R6, P1 ;  /* 0x0000000604067207 */ /* 0x000fe40000800000 */
[----:B------:R-:W-:-:S04]  /*0cf0*/  FSETP.GT.AND P2, PT, R2, RZ, PT ;  /* 0x000000ff0200720b */ /* 0x000fc80003f44000 */
[----:B------:R-:W-:-:S09]  /*0d00*/  FSEL R2, R2, RZ, !P2 ;  /* 0x000000ff02027208 */ /* 0x000fd20005000000 */
[C---:B------:R-:W-:Y:S01]  /*0d10*/  @P2 IADD3 R6, PT, PT, R4.reuse, 0x4, RZ ;  /* 0x0000000404062810 */ /* 0x040fe20007ffe0ff */
[----:B------:R-:W-:-:S07]  /*0d20*/  VIADD R4, R4, 0x8 ;  /* 0x0000000804047836 */ /* 0x000fce0000000000 */
.L_x_12:
[----:B------:R-:W-:-:S13]  /*0d30*/  ISETP.NE.OR P0, PT, R4, R3, P0 ;  /* 0x000000030400720c */ /* 0x000fda0000705670 */
[----:B------:R-:W-:Y:S05]  /*0d40*/  @!P0 BRA `(.L_x_8) ;  /* 0x0000000000188947 */ /* 0x000fea0003800000 */
.L_x_9:
[----:B------:R-:W-:-:S04]  /*0d50*/  FSETP.GT.AND P1, PT, R2, RZ, PT ;  /* 0x000000ff0200720b */ /* 0x000fc80003f24000 */
[C---:B------:R-:W-:Y:S01]  /*0d60*/  SEL R6, R4.reuse, R6, P1 ;  /* 0x0000000604067207 */ /* 0x040fe20000800000 */
[----:B------:R-:W-:Y:S01]  /*0d70*/  VIADD R4, R4, 0x4 ;  /* 0x0000000404047836 */ /* 0x000fe20000000000 */
[----:B------:R-:W-:-:S04]  /*0d80*/  FSEL R2, R2, RZ, !P1 ;  /* 0x000000ff02027208 */ /* 0x000fc80004800000 */
[----:B------:R-:W-:-:S13]  /*0d90*/  ISETP.NE.AND P0, PT, R4, R3, PT ;  /* 0x000000030400720c */ /* 0x000fda0003f05270 */
[----:B------:R-:W-:Y:S05]  /*0da0*/  @P0 BRA `(.L_x_9) ;  /* 0xfffffffc00e80947 */ /* 0x000fea000383ffff */
.L_x_8:
[----:B------:R-:W-:-:S09]  /*0db0*/  UISETP.NE.AND UP0, UPT, UR5, URZ, UPT ;  /* 0x000000ff0500728c */ /* 0x000fd2000bf05270 */
[----:B------:R-:W-:Y:S05]  /*0dc0*/  BRA.U !UP0, `(.L_x_0) ;  /* 0x0000000108207547 */ /* 0x000fea000b800000 */
[----:B------:R-:W-:-:S05]  /*0dd0*/  UMOV UR4, URZ ;  /* 0x000000ff00047c82 */ /* 0x000fca0008000000 */
.L_x_13:
[----:B------:R-:W-:Y:S01]  /*0de0*/  UIADD3 UR4, UPT, UPT, UR4, 0x1, URZ ;  /* 0x0000000104047890 */ /* 0x000fe2000fffe0ff */
[----:B------:R-:W-:-:S03]  /*0df0*/  FSETP.GT.AND P0, PT, R2, RZ, PT ;  /* 0x000000ff0200720b */ /* 0x000fc60003f04000 */
[----:B------:R-:W-:Y:S01]  /*0e00*/  UISETP.NE.AND UP0, UPT, UR4, UR5, UPT ;  /* 0x000000050400728c */ /* 0x000fe2000bf05270 */
[C---:B------:R-:W-:Y:S02]  /*0e10*/  SEL R6, R3.reuse, R6, P0 ;  /* 0x0000000603067207 */ /* 0x040fe40000000000 */
[----:B------:R-:W-:Y:S02]  /*0e20*/  FSEL R2, R2, RZ, !P0 ;  /* 0x000000ff02027208 */ /* 0x000fe40004000000 */
[----:B------:R-:W-:-:S04]  /*0e30*/  IADD3 R3, PT, PT, R3, 0x1, RZ ;  /* 0x0000000103037810 */ /* 0x000fc80007ffe0ff */
[----:B------:R-:W-:Y:S05]  /*0e40*/  BRA.U UP0, `(.L_x_13) ;  /* 0xfffffffd00e47547 */ /* 0x000fea000b83ffff */
.L_x_0:
[----:B------:R-:W0:Y:S02]  /*0e50*/  LDC.64 R2, c[0x0][0x390] ;  /* 0x0000e400ff027b82 */ /* 0x000e240000000a00 */
[----:B0-----:R-:W-:-:S05]  /*0e60*/  IMAD.WIDE R2, R0, 0x4, R2 ;  /* 0x0000000400027825 */ /* 0x001fca00078e0202 */
[----:B------:R-:W-:Y:S01]  /*0e70*/  STG.E desc[UR10][R2.64], R6 ;  /* 0x0000000602007986 */ /* 0x000fe2000c10190a */
[----:B------:R-:W-:Y:S05]  /*0e80*/  EXIT ;  /* 0x000000000000794d */ /* 0x000fea0003800000 */
.L_x_14:
[----:B------:R-:W-:-:S00]  /*0e90*/  BRA `(.L_x_14) ;  /* 0xfffffffc00fc7947 */ /* 0x000fc0000383ffff */
[----:B------:R-:W-:-:S00]  /*0ea0*/  NOP ;  /* 0x0000000000007918 */ /* 0x000fc00000000000 */
        /* <DEDUP_REMOVED lines=13> */
.L_x_155:


//--------------------- .text.attention_simple    --------------------------
	.section	.text.attention_simple,"ax",@progbits
	.align	128
        .global         attention_simple
        .type           attention_simple,@function
        .size           attention_simple,(.L_x_150 - attention_simple)
        .other          attention_simple,@"STO_CUDA_ENTRY STV_DEFAULT"
attention_simple:
.text.attention_simple:
[----:B------:R-:W-:Y:S01]  /*0000*/  LDC R1, c[0x0][0x37c] ;  /* 0x0000df00ff017b82 */ /* 0x000fe20000000800 */
[----:B------:R-:W0:Y:S07]  /*0010*/  S2R R0, SR_TID.Y ;  /* 0x0000000000007919 */ /* 0x000e2e0000002200 */
[----:B------:R-:W1:Y:S01]  /*0020*/  LDC R20, c[0x0][0x360] ;  /* 0x0000d800ff147b82 */ /* 0x000e620000000800 */
[----:B------:R-:W1:Y:S07]  /*0030*/  S2R R3, SR_TID.X ;  /* 0x0000000000037919 */ /* 0x000e6e0000002100 */
[----:B------:R-:W0:Y:S08]  /*0040*/  S2UR UR5, SR_CTAID.Y ;  /* 0x00000000000579c3 */ /* 0x000e300000002600 */
[----:B------:R-:W0:Y:S08]  /*0050*/  LDC R11, c[0x0][0x364] ;  /* 0x0000d900ff0b7b82 */ /* 0x000e300000000800 */
[----:B------:R-:W1:Y:S08]  /*0060*/  S2UR UR4, SR_CTAID.X ;  /* 0x00000000000479c3 */ /* 0x000e700000002500 */
[----:B------:R-:W2:Y:S01]  /*0070*/  LDC.64 R6, c[0x0][0x3a0] ;  /* 0x0000e800ff067b82 */ /* 0x000ea20000000a00 */
[----:B0-----:R-:W-:-:S02]  /*0080*/  IMAD R11, R11, UR5, R0 ;  /* 0x000000050b0b7c24 */ /* 0x001fc4000f8e0200 */
[----:B-1----:R-:W-:-:S03]  /*0090*/  IMAD R20, R20, UR4, R3 ;  /* 0x0000000414147c24 */ /* 0x002fc6000f8e0203 */
[----:B--2---:R-:W-:-:S04]  /*00a0*/  ISETP.GE.AND P0, PT, R11, R7, PT ;  /* 0x000000070b00720c */ /* 0x004fc80003f06270 */
[----:B------:R-:W-:-:S13]  /*00b0*/  ISETP.GE.OR P0, PT, R20, R6, P0 ;  /* 0x000000061400720c */ /* 0x000fda0000706670 */
[----:B------:R-:W-:Y:S05]  /*00c0*/  @P0 EXIT ;  /* 0x000000000000094d */ /* 0x000fea0003800000 */
[----:B------:R-:W-:Y:S01]  /*00d0*/  ISETP.GE.AND P0, PT, R6, 0x1, PT ;  /* 0x000000010600780c */ /* 0x000fe20003f06270 */
[----:B------:R-:W0:Y:S01]  /*00e0*/  LDCU.64 UR4, c[0x0][0x358] ;  /* 0x00006b00ff0477ac */ /* 0x000e220008000a00 */
[----:B------:R-:W-:Y:S02]  /*00f0*/  IMAD R20, R20, R7, RZ ;  /* 0x0000000714147224 */ /* 0x000fe400078e02ff */
[----:B------:R-:W-:-:S09]  /*0100*/  IMAD.MOV.U32 R5, RZ, RZ, RZ ;  /* 0x000000ffff057224 */ /* 0x000fd200078e00ff */
[----:B------:R-:W-:Y:S05]  /*0110*/  @!P0 BRA `(.L_x_15) ;  /* 0x0000000800908947 */ /* 0x000fea0003800000 */
[----:B------:R-:W1:Y:S01]  /*0120*/  LDCU.64 UR6, c[0x0][0x380] ;  /* 0x00007000ff0677ac */ /* 0x000e620008000a00 */
[C---:B------:R-:W-:Y:S01]  /*0130*/  LOP3.LUT R10, R7.reuse, 0x7, RZ, 0xc0, !PT ;  /* 0x00000007070a7812 */ /* 0x040fe200078ec0ff */
[C---:B------:R-:W-:Y:S01]  /*0140*/  VIADD R0, R7.reuse, 0xffffffff ;  /* 0xffffffff07007836 */ /* 0x040fe20000000000 */
[----:B------:R-:W-:Y:S02]  /*0150*/  SHF.R.S32.HI R9, RZ, 0x1f, R20 ;  /* 0x0000001fff097819 */ /* 0x000fe40000011414 */
[----:B------:R-:W-:Y:S02]  /*0160*/  CS2R R4, SRZ ;  /* 0x0000000000047805 */ /* 0x000fe4000001ff00 */
[C---:B------:R-:W-:Y:S01]  /*0170*/  LOP3.LUT R8, R7.reuse, 0x3, RZ, 0xc0, !PT ;  /* 0x0000000307087812 */ /* 0x040fe200078ec0ff */
[----:B------:R-:W-:Y:S01]  /*0180*/  VIADD R2, R10, 0xffffffff ;  /* 0xffffffff0a027836 */ /* 0x000fe20000000000 */
[----:B------:R-:W-:Y:S02]  /*0190*/  LOP3.LUT R7, R7, 0x7ffffff8, RZ, 0xc0, !PT ;  /* 0x7ffffff807077812 */ /* 0x000fe400078ec0ff */
[----:B------:R-:W-:Y:S01]  /*01a0*/  ISETP.GE.U32.AND P0, PT, R0, 0x7, PT ;  /* 0x000000070000780c */ /* 0x000fe20003f06070 */
[----:B------:R-:W-:Y:S01]  /*01b0*/  IMAD.MOV.U32 R0, RZ, RZ, RZ ;  /* 0x000000ffff007224 */ /* 0x000fe200078e00ff */
[----:B------:R-:W-:Y:S01]  /*01c0*/  ISETP.GE.U32.AND P1, PT, R2, 0x3, PT ;  /* 0x000000030200780c */ /* 0x000fe20003f26070 */
[----:B------:R-:W-:Y:S01]  /*01d0*/  IMAD.MOV R3, RZ, RZ, -R7 ;  /* 0x000000ffff037224 */ /* 0x000fe200078e0a07 */
[----:B-1----:R-:W-:-:S04]  /*01e0*/  LEA R6, P2, R20, UR6, 0x2 ;  /* 0x0000000614067c11 */ /* 0x002fc8000f8410ff */
[----:B------:R-:W-:Y:S02]  /*01f0*/  IADD3 R6, P3, PT, R6, 0x10, RZ ;  /* 0x0000001006067810 */ /* 0x000fe40007f7e0ff */
[----:B------:R-:W-:-:S05]  /*0200*/  LEA.HI.X R2, R20, UR7, R9, 0x2, P2 ;  /* 0x0000000714027c11 */ /* 0x000fca00090f1409 */
[----:B------:R-:W-:-:S07]  /*0210*/  IMAD.X R2, RZ, RZ, R2, P3 ;  /* 0x000000ffff027224 */ /* 0x000fce00018e0602 */
.L_x_20:
[----:B------:R-:W1:Y:S01]  /*0220*/  LDC R19, c[0x0][0x3a4] ;  /* 0x0000e900ff137b82 */ /* 0x000e620000000800 */
[----:B------:R-:W-:Y:S02]  /*0230*/  HFMA2 R23, -RZ, RZ, 0, 0 ;  /* 0x00000000ff177431 */ /* 0x000fe400000001ff */
[----:B------:R-:W-:Y:S02]  /*0240*/  IMAD.MOV.U32 R21, RZ, RZ, RZ ;  /* 0x000000ffff157224 */ /* 0x000fe400078e00ff */
[----:B-1----:R-:W-:Y:S01]  /*0250*/  IMAD R22, R4, R19, RZ ;  /* 0x0000001304167224 */ /* 0x002fe200078e02ff */
[----:B------:R-:W-:Y:S06]  /*0260*/  @!P0 BRA `(.L_x_16) ;  /* 0x0000000000b48947 */ /* 0x000fec0003800000 */
[----:B------:R-:W1:Y:S01]  /*0270*/  LDC.64 R12, c[0x0][0x388] ;  /* 0x0000e200ff0c7b82 */ /* 0x000e620000000a00 */
[----:B------:R-:W-:Y:S02]  /*0280*/  IMAD.MOV.U32 R21, RZ, RZ, RZ ;  /* 0x000000ffff157224 */ /* 0x000fe400078e00ff */
[----:B------:R-:W-:Y:S02]  /*0290*/  IMAD.MOV.U32 R17, RZ, RZ, R6 ;  /* 0x000000ffff117224 */ /* 0x000fe400078e0006 */
[----:B------:R-:W-:Y:S02]  /*02a0*/  IMAD.MOV.U32 R26, RZ, RZ, R2 ;  /* 0x000000ffff1a7224 */ /* 0x000fe400078e0002 */
[----:B------:R-:W-:Y:S01]  /*02b0*/  IMAD.MOV.U32 R16, RZ, RZ, R3 ;  /* 0x000000ffff107224 */ /* 0x000fe200078e0003 */
[----:B-1----:R-:W-:-:S04]  /*02c0*/  LEA R12, P2, R22, R12, 0x2 ;  /* 0x0000000c160c7211 */ /* 0x002fc800078410ff */
[----:B------:R-:W-:Y:S02]  /*02d0*/  IADD3 R23, P3, PT, R12, 0x10, RZ ;  /* 0x000000100c177810 */ /* 0x000fe40007f7e0ff */
[----:B------:R-:W-:-:S05]  /*02e0*/  LEA.HI.X R13, R22, R13, RZ, 0x2, P2 ;  /* 0x0000000d160d7211 */ /* 0x000fca00010f14ff */
[----:B------:R-:W-:-:S07]  /*02f0*/  IMAD.X R28, RZ, RZ, R13, P3 ;  /* 0x000000ffff1c7224 */ /* 0x000fce00018e060d */
.L_x_17:
[----:B------:R-:W-:Y:S01]  /*0300*/  IMAD.MOV.U32 R14, RZ, RZ, R23 ;  /* 0x000000ffff0e7224 */ /* 0x000fe200078e0017 */
[----:B------:R-:W-:Y:S01]  /*0310*/  MOV R15, R28 ;  /* 0x0000001c000f7202 */ /* 0x000fe20000000f00 */
[----:B------:R-:W-:Y:S02]  /*0320*/  IMAD.MOV.U32 R12, RZ, RZ, R17 ;  /* 0x000000ffff0c7224 */ /* 0x000fe400078e0011 */
[----:B------:R-:W-:Y:S02]  /*0330*/  IMAD.MOV.U32 R13, RZ, RZ, R26 ;  /* 0x000000ffff0d7224 */ /* 0x000fe400078e001a */
[----:B0-----:R-:W2:Y:S04]  /*0340*/  LDG.E.CONSTANT R17, desc[UR4][R14.64+-0x10] ;  /* 0xfffff0040e117981 */ /* 0x001ea8000c1e9900 */
[----:B------:R-:W2:Y:S04]  /*0350*/  LDG.E.CONSTANT R18, desc[UR4][R12.64+-0x10] ;  /* 0xfffff0040c127981 */ /* 0x000ea8000c1e9900 */
[----:B------:R-:W3:Y:S04]  /*0360*/  LDG.E.CONSTANT R24, desc[UR4][R12.64+-0xc] ;  /* 0xfffff4040c187981 */ /* 0x000ee8000c1e9900 */
[----:B------:R-:W3:Y:S04]  /*0370*/  LDG.E.CONSTANT R23, desc[UR4][R14.64+-0xc] ;  /* 0xfffff4040e177981 */ /* 0x000ee8000c1e9900 */
[----:B------:R-:W4:Y:S04]  /*0380*/  LDG.E.CONSTANT R26, desc[UR4][R12.64+-0x8] ;  /* 0xfffff8040c1a7981 */ /* 0x000f28000c1e9900 */
[----:B------:R-:W4:Y:S01]  /*0390*/  LDG.E.CONSTANT R25, desc[UR4][R14.64+-0x8] ;  /* 0xfffff8040e197981 */ /* 0x000f22000c1e9900 */
[----:B--2---:R-:W-:-:S03]  /*03a0*/  FFMA R21, R18, R17, R21 ;  /* 0x0000001112157223 */ /* 0x004fc60000000015 */
[----:B------:R-:W2:Y:S04]  /*03b0*/  LDG.E.CONSTANT R17, desc[UR4][R12.64+-0x4] ;  /* 0xfffffc040c117981 */ /* 0x000ea8000c1e9900 */
[----:B------:R-:W2:Y:S01]  /*03c0*/  LDG.E.CONSTANT R18, desc[UR4][R14.64+-0x4] ;  /* 0xfffffc040e127981 */ /* 0x000ea2000c1e9900 */
[----:B---3--:R-:W-:-:S03]  /*03d0*/  FFMA R23, R24, R23, R21 ;  /* 0x0000001718177223 */ /* 0x008fc60000000015 */
[----:B------:R-:W3:Y:S04]  /*03e0*/  LDG.E.CONSTANT R21, desc[UR4][R12.64] ;  /* 0x000000040c157981 */ /* 0x000ee8000c1e9900 */
[----:B------:R-:W3:Y:S01]  /*03f0*/  LDG.E.CONSTANT R24, desc[UR4][R14.64] ;  /* 0x000000040e187981 */ /* 0x000ee2000c1e9900 */
[----:B----4-:R-:W-:-:S03]  /*0400*/  FFMA R26, R26, R25, R23 ;  /* 0x000000191a1a7223 */ /* 0x010fc60000000017 */
        /* <DEDUP_REMOVED lines=8> */
[----:B------:R-:W-:-:S05]  /*0490*/  VIADD R16, R16, 0x8 ;  /* 0x0000000810107836 */ /* 0x000fca0000000000 */
[----:B------:R-:W-:Y:S01]  /*04a0*/  ISETP.NE.AND P2, PT, R16, RZ, PT ;  /* 0x000000ff1000720c */ /* 0x000fe20003f45270 */
[----:B----4-:R-:W-:Y:S01]  /*04b0*/  FFMA R26, R23, R25, R26 ;  /* 0x00000019171a7223 */ /* 0x010fe2000000001a */
[----:B------:R-:W-:-:S05]  /*04c0*/  IADD3 R23, P4, PT, R14, 0x20, RZ ;  /* 0x000000200e177810 */ /* 0x000fca0007f9e0ff */
[----:B------:R-:W-:Y:S02]  /*04d0*/  IMAD.X R28, RZ, RZ, R15, P4 ;  /* 0x000000ffff1c7224 */ /* 0x000fe400020e060f */
[----:B--2---:R-:W-:Y:S01]  /*04e0*/  FFMA R18, R17, R18, R26 ;  /* 0x0000001211127223 */ /* 0x004fe2000000001a */
[----:B------:R-:W-:-:S05]  /*04f0*/  IADD3 R17, P3, PT, R12, 0x20, RZ ;  /* 0x000000200c117810 */ /* 0x000fca0007f7e0ff */
[----:B------:R-:W-:Y:S02]  /*0500*/  IMAD.X R26, RZ, RZ, R13, P3 ;  /* 0x000000ffff1a7224 */ /* 0x000fe400018e060d */
[----:B---3--:R-:W-:Y:S01]  /*0510*/  FFMA R21, R21, R24, R18 ;  /* 0x0000001815157223 */ /* 0x008fe20000000012 */
[----:B------:R-:W-:Y:S06]  /*0520*/  @P2 BRA `(.L_x_17) ;  /* 0xfffffffc00742947 */ /* 0x000fec000383ffff */
[----:B------:R-:W-:-:S07]  /*0530*/  IMAD.MOV.U32 R23, RZ, RZ, R7 ;  /* 0x000000ffff177224 */ /* 0x000fce00078e0007 */
.L_x_16:
[----:B------:R-:W-:-:S13]  /*0540*/  ISETP.NE.AND P2, PT, R10, RZ, PT ;  /* 0x000000ff0a00720c */ /* 0x000fda0003f45270 */
[----:B------:R-:W-:Y:S05]  /*0550*/  @!P2 BRA `(.L_x_18) ;  /* 0x0000000000e8a947 */ /* 0x000fea0003800000 */
[----:B------:R-:W-:Y:S01]  /*0560*/  ISETP.NE.AND P2, PT, R8, RZ, PT ;  /* 0x000000ff0800720c */ /* 0x000fe20003f45270 */
[----:B------:R-:W-:-:S12]  /*0570*/  @!P1 BRA `(.L_x_19) ;  /* 0x00000000005c9947 */ /* 0x000fd80003800000 */
[----:B------:R-:W1:Y:S01]  /*0580*/  LDC.64 R12, c[0x0][0x380] ;  /* 0x0000e000ff0c7b82 */ /* 0x000e620000000a00 */
[-C--:B------:R-:W-:Y:S02]  /*0590*/  IADD3 R16, P4, PT, R22, R23.reuse, RZ ;  /* 0x0000001716107210 */ /* 0x080fe40007f9e0ff */
[----:B------:R-:W-:-:S03]  /*05a0*/  IADD3 R18, P3, PT, R20, R23, RZ ;  /* 0x0000001714127210 */ /* 0x000fc60007f7e0ff */
[----:B------:R-:W-:Y:S01]  /*05b0*/  IMAD.X R17, RZ, RZ, RZ, P4 ;  /* 0x000000ffff117224 */ /* 0x000fe200020e06ff */
[----:B------:R-:W-:Y:S01]  /*05c0*/  IADD3.X R24, PT, PT, RZ, R9, RZ, P3, !PT ;  /* 0x00000009ff187210 */ /* 0x000fe20001ffe4ff */
[----:B------:R-:W2:Y:S01]  /*05d0*/  LDC.64 R14, c[0x0][0x388] ;  /* 0x0000e200ff0e7b82 */ /* 0x000ea20000000a00 */
[----:B-1----:R-:W-:-:S04]  /*05e0*/  LEA R12, P3, R18, R12, 0x2 ;  /* 0x0000000c120c7211 */ /* 0x002fc800078610ff */
[----:B------:R-:W-:Y:S02]  /*05f0*/  LEA.HI.X R13, R18, R13, R24, 0x2, P3 ;  /* 0x0000000d120d7211 */ /* 0x000fe400018f1418 */
[----:B--2---:R-:W-:-:S03]  /*0600*/  LEA R14, P4, R16, R14, 0x2 ;  /* 0x0000000e100e7211 */ /* 0x004fc600078810ff */
[----:B0-----:R-:W2:Y:S01]  /*0610*/  LDG.E.CONSTANT R18, desc[UR4][R12.64] ;  /* 0x000000040c127981 */ /* 0x001ea2000c1e9900 */
[----:B------:R-:W-:-:S03]  /*0620*/  LEA.HI.X R15, R16, R15, R17, 0x2, P4 ;  /* 0x0000000f100f7211 */ /* 0x000fc600020f1411 */
[----:B------:R-:W3:Y:S04]  /*0630*/  LDG.E.CONSTANT R24, desc[UR4][R12.64+0x4] ;  /* 0x000004040c187981 */ /* 0x000ee8000c1e9900 */
[----:B------:R-:W2:Y:S04]  /*0640*/  LDG.E.CONSTANT R17, desc[UR4][R14.64] ;  /* 0x000000040e117981 */ /* 0x000ea8000c1e9900 */
[----:B------:R-:W3:Y:S04]  /*0650*/  LDG.E.CONSTANT R25, desc[UR4][R14.64+0x4] ;  /* 0x000004040e197981 */ /* 0x000ee8000c1e9900 */
[----:B------:R-:W4:Y:S04]  /*0660*/  LDG.E.CONSTANT R16, desc[UR4][R12.64+0x8] ;  /* 0x000008040c107981 */ /* 0x000f28000c1e9900 */
[----:B------:R-:W4:Y:S04]  /*0670*/  LDG.E.CONSTANT R26, desc[UR4][R14.64+0x8] ;  /* 0x000008040e1a7981 */ /* 0x000f28000c1e9900 */
[----:B------:R-:W5:Y:S04]  /*0680*/  LDG.E.CONSTANT R27, desc[UR4][R12.64+0xc] ;  /* 0x00000c040c1b7981 */ /* 0x000f68000c1e9900 */
[----:B------:R-:W5:Y:S01]  /*0690*/  LDG.E.CONSTANT R28, desc[UR4][R14.64+0xc] ;  /* 0x00000c040e1c7981 */ /* 0x000f62000c1e9900 */
[----:B------:R-:W-:-:S02]  /*06a0*/  VIADD R23, R23, 0x4 ;  /* 0x0000000417177836 */ /* 0x000fc40000000000 */
[----:B--2---:R-:W-:-:S04]  /*06b0*/  FFMA R17, R18, R17, R21 ;  /* 0x0000001112117223 */ /* 0x004fc80000000015 */
[----:B---3--:R-:W-:-:S04]  /*06c0*/  FFMA R17, R24, R25, R17 ;  /* 0x0000001918117223 */ /* 0x008fc80000000011 */
[----:B----4-:R-:W-:-:S04]  /*06d0*/  FFMA R16, R16, R26, R17 ;  /* 0x0000001a10107223 */ /* 0x010fc80000000011 */
[----:B-----5:R-:W-:-:S07]  /*06e0*/  FFMA R21, R27, R28, R16 ;  /* 0x0000001c1b157223 */ /* 0x020fce0000000010 */
.L_x_19:
[----:B------:R-:W-:Y:S05]  /*06f0*/  @!P2 BRA `(.L_x_18) ;  /* 0x000000000080a947 */ /* 0x000fea0003800000 */
[----:B------:R-:W1:Y:S01]  /*0700*/  LDC.64 R12, c[0x0][0x380] ;  /* 0x0000e000ff0c7b82 */ /* 0x000e620000000a00 */
[----:B------:R-:W-:-:S07]  /*0710*/  ISETP.NE.AND P3, PT, R8, 0x1, PT ;  /* 0x000000010800780c */ /* 0x000fce0003f65270 */
[----:B------:R-:W2:Y:S06]  /*0720*/  LDC.64 R14, c[0x0][0x388] ;  /* 0x0000e200ff0e7b82 */ /* 0x000eac0000000a00 */
[----:B------:R-:W-:Y:S02]  /*0730*/  @P3 IADD3 R24, P2, PT, R20, R23, RZ ;  /* 0x0000001714183210 */ /* 0x000fe40007f5e0ff */
[----:B------:R-:W3:Y:S03]  /*0740*/  LDC.64 R16, c[0x0][0x380] ;  /* 0x0000e000ff107b82 */ /* 0x000ee60000000a00 */
[----:B------:R-:W-:Y:S01]  /*0750*/  @P3 IMAD.X R25, RZ, RZ, R9, P2 ;  /* 0x000000ffff193224 */ /* 0x000fe200010e0609 */
[----:B------:R-:W-:-:S02]  /*0760*/  LOP3.LUT P2, RZ, R19, 0x1, RZ, 0xc0, !PT ;  /* 0x0000000113ff7812 */ /* 0x000fc4000784c0ff */
[C---:B-1----:R-:W-:Y:S02]  /*0770*/  @P3 LEA R12, P4, R24.reuse, R12, 0x2 ;  /* 0x0000000c180c3211 */ /* 0x042fe400078810ff */
[----:B------:R-:W1:Y:S02]  /*0780*/  LDC.64 R18, c[0x0][0x388] ;  /* 0x0000e200ff127b82 */ /* 0x000e640000000a00 */
[----:B------:R-:W-:Y:S02]  /*0790*/  @P3 LEA.HI.X R13, R24, R13, R25, 0x2, P4 ;  /* 0x0000000d180d3211 */ /* 0x000fe400020f1419 */
[----:B------:R-:W-:Y:S01]  /*07a0*/  @P3 IADD3 R24, P4, PT, R22, R23, RZ ;  /* 0x0000001716183210 */ /* 0x000fe20007f9e0ff */
[----:B------:R-:W-:Y:S02]  /*07b0*/  @P3 VIADD R23, R23, 0x2 ;  /* 0x0000000217173836 */ /* 0x000fe40000000000 */
[----:B0-----:R-:W4:Y:S01]  /*07c0*/  @P3 LDG.E.CONSTANT R26, desc[UR4][R12.64+0x4] ;  /* 0x000004040c1a3981 */ /* 0x001f22000c1e9900 */
[----:B--2---:R-:W-:Y:S01]  /*07d0*/  @P3 LEA R14, P5, R24, R14, 0x2 ;  /* 0x0000000e180e3211 */ /* 0x004fe200078a10ff */
[----:B------:R-:W-:-:S05]  /*07e0*/  @P3 IMAD.X R25, RZ, RZ, RZ, P4 ;  /* 0x000000ffff193224 */ /* 0x000fca00020e06ff */
[----:B------:R-:W-:Y:S02]  /*07f0*/  @P3 LEA.HI.X R15, R24, R15, R25, 0x2, P5 ;  /* 0x0000000f180f3211 */ /* 0x000fe400028f1419 */
[----:B------:R-:W-:-:S04]  /*0800*/  @P2 IADD3 R24, P5, PT, R20, R23, RZ ;  /* 0x0000001714182210 */ /* 0x000fc80007fbe0ff */
[----:B---3--:R-:W-:Y:S01]  /*0810*/  @P2 LEA R16, P4, R24, R16, 0x2 ;  /* 0x0000001018102211 */ /* 0x008fe200078810ff */
[----:B------:R-:W-:Y:S01]  /*0820*/  @P2 IMAD.X R25, RZ, RZ, R9, P5 ;  /* 0x000000ffff192224 */ /* 0x000fe200028e0609 */
[----:B------:R-:W-:-:S04]  /*0830*/  @P2 IADD3 R23, P5, PT, R22, R23, RZ ;  /* 0x0000001716172210 */ /* 0x000fc80007fbe0ff */
[----:B------:R-:W-:Y:S02]  /*0840*/  @P2 LEA.HI.X R17, R24, R17, R25, 0x2, P4 ;  /* 0x0000001118112211 */ /* 0x000fe400020f1419 */
[----:B------:R-:W-:Y:S01]  /*0850*/  @P2 IADD3.X R24, PT, PT, RZ, RZ, RZ, P5, !PT ;  /* 0x000000ffff182210 */ /* 0x000fe20002ffe4ff */
[----:B------:R-:W4:Y:S01]  /*0860*/  @P3 LDG.E.CONSTANT R25, desc[UR4][R14.64+0x4] ;  /* 0x000004040e193981 */ /* 0x000f22000c1e9900 */
[----:B-1----:R-:W-:-:S03]  /*0870*/  @P2 LEA R18, P4, R23, R18, 0x2 ;  /* 0x0000001217122211 */ /* 0x002fc600078810ff */
[----:B------:R-:W2:Y:S01]  /*0880*/  @P2 LDG.E.CONSTANT R16, desc[UR4][R16.64] ;  /* 0x0000000410102981 */ /* 0x000ea2000c1e9900 */
[----:B------:R-:W-:-:S03]  /*0890*/  @P2 LEA.HI.X R19, R23, R19, R24, 0x2, P4 ;  /* 0x0000001317132211 */ /* 0x000fc600020f1418 */
[----:B------:R-:W3:Y:S04]  /*08a0*/  @P3 LDG.E.CONSTANT R24, desc[UR4][R12.64] ;  /* 0x000000040c183981 */ /* 0x000ee8000c1e9900 */
[----:B------:R-:W3:Y:S04]  /*08b0*/  @P3 LDG.E.CONSTANT R23, desc[UR4][R14.64] ;  /* 0x000000040e173981 */ /* 0x000ee8000c1e9900 */
[----:B------:R-:W2:Y:S01]  /*08c0*/  @P2 LDG.E.CONSTANT R18, desc[UR4][R18.64] ;  /* 0x0000000412122981 */ /* 0x000ea2000c1e9900 */
[----:B---3--:R-:W-:-:S04]  /*08d0*/  @P3 FFMA R23, R24, R23, R21 ;  /* 0x0000001718173223 */ /* 0x008fc80000000015 */
[----:B----4-:R-:W-:-:S04]  /*08e0*/  @P3 FFMA R21, R26, R25, R23 ;  /* 0x000000191a153223 */ /* 0x010fc80000000017 */
[----:B--2---:R-:W-:-:S07]  /*08f0*/  @P2 FFMA R21, R16, R18, R21 ;  /* 0x0000001210152223 */ /* 0x004fce0000000015 */
.L_x_18:
[----:B------:R-:W1:Y:S01]  /*0900*/  LDCU.64 UR6, c[0x0][0x390] ;  /* 0x00007200ff0677ac */ /* 0x000e620008000a00 */
[----:B------:R-:W-:-:S05]  /*0910*/  IADD3 R22, P2, PT, R11, R22, RZ ;  /* 0x000000160b167210 */ /* 0x000fca0007f5e0ff */
[----:B------:R-:W-:Y:S01]  /*0920*/  IMAD.X R13, RZ, RZ, RZ, P2 ;  /* 0x000000ffff0d7224 */ /* 0x000fe200010e06ff */
[C---:B-1----:R-:W-:Y:S01]  /*0930*/  LEA R12, P2, R22.reuse, UR6, 0x2 ;  /* 0x00000006160c7c11 */ /* 0x042fe2000f8410ff */
[----:B------:R-:W1:Y:S03]  /*0940*/  LDCU UR6, c[0x0][0x3a8] ;  /* 0x00007500ff0677ac */ /* 0x000e660008000800 */
[----:B------:R-:W-:-:S05]  /*0950*/  LEA.HI.X R13, R22, UR7, R13, 0x2, P2 ;  /* 0x00000007160d7c11 */ /* 0x000fca00090f140d */
[----:B0-----:R0:W2:Y:S01]  /*0960*/  LDG.E.CONSTANT R12, desc[UR4][R12.64] ;  /* 0x000000040c0c7981 */ /* 0x0010a2000c1e9900 */
[----:B------:R-:W-:Y:S02]  /*0970*/  IMAD.MOV.U32 R14, RZ, RZ, 0x3bbb989d ;  /* 0x3bbb989dff0e7424 */ /* 0x000fe400078e00ff */
[----:B------:R-:W-:Y:S02]  /*0980*/  IMAD.MOV.U32 R15, RZ, RZ, 0x437c0000 ;  /* 0x437c0000ff0f7424 */ /* 0x000fe400078e00ff */
[----:B------:R-:W-:Y:S02]  /*0990*/  VIADD R4, R4, 0x1 ;  /* 0x0000000104047836 */ /* 0x000fe40000000000 */
[----:B-1----:R-:W-:Y:S01]  /*09a0*/  FMUL R21, R21, UR6 ;  /* 0x0000000615157c20 */ /* 0x002fe20008400000 */
[----:B------:R-:W1:Y:S03]  /*09b0*/  LDCU UR6, c[0x0][0x3a0] ;  /* 0x00007400ff0677ac */ /* 0x000e660008000800 */
[----:B------:R-:W-:-:S04]  /*09c0*/  FFMA.SAT R14, R21, R14, 0.5 ;  /* 0x3f000000150e7423 */ /* 0x000fc8000000200e */
[----:B------:R-:W-:-:S04]  /*09d0*/  FFMA.RM R14, R14, R15, 12582913 ;  /* 0x4b4000010e0e7423 */ /* 0x000fc8000000400f */
[C---:B------:R-:W-:Y:S01]  /*09e0*/  FADD R16, R14.reuse, -12583039 ;  /* 0xcb40007f0e107421 */ /* 0x040fe20000000000 */
[----:B------:R-:W-:-:S03]  /*09f0*/  IMAD.SHL.U32 R14, R14, 0x800000, RZ ;  /* 0x008000000e0e7824 */ /* 0x000fc600078e00ff */
[----:B------:R-:W-:Y:S01]  /*0a00*/  FFMA R16, R21, 1.4426950216293334961, -R16 ;  /* 0x3fb8aa3b15107823 */ /* 0x000fe20000000810 */
[----:B-1----:R-:W-:-:S03]  /*0a10*/  ISETP.NE.AND P2, PT, R4, UR6, PT ;  /* 0x0000000604007c0c */ /* 0x002fc6000bf45270 */
[----:B------:R-:W-:-:S04]  /*0a20*/  FFMA R16, R21, 1.925963033500011079e-08, R16 ;  /* 0x32a5706015107823 */ /* 0x000fc80000000010 */
[----:B0-----:R-:W0:Y:S02]  /*0a30*/  MUFU.EX2 R13, R16 ;  /* 0x00000010000d7308 */ /* 0x001e240000000800 */
[----:B0-----:R-:W-:-:S04]  /*0a40*/  FMUL R13, R14, R13 ;  /* 0x0000000d0e0d7220 */ /* 0x001fc80000400000 */
[C---:B------:R-:W-:Y:S01]  /*0a50*/  FADD R5, R13.reuse, R5 ;  /* 0x000000050d057221 */ /* 0x040fe20000000000 */
[----:B--2---:R-:W-:Y:S01]  /*0a60*/  FFMA R0, R13, R12, R0 ;  /* 0x0000000c0d007223 */ /* 0x004fe20000000000 */
[----:B------:R-:W-:Y:S06]  /*0a70*/  @P2 BRA `(.L_x_20) ;  /* 0xfffffff400e82947 */ /* 0x000fec000383ffff */
[----:B------:R-:W-:Y:S01]  /*0a80*/  FADD R7, R5, 1.00000001335143196e-10 ;  /* 0x2edbe6ff05077421 */ /* 0x000fe20000000000 */
[----:B------:R-:W-:Y:S03]  /*0a90*/  BSSY.RECONVERGENT B0, `(.L_x_15) ;  /* 0x000000c000007945 */ /* 0x000fe60003800200 */
[----:B------:R-:W0:Y:S08]  /*0aa0*/  MUFU.RCP R2, R7 ;  /* 0x0000000700027308 */ /* 0x000e300000001000 */
[----:B------:R-:W1:Y:S01]  /*0ab0*/  FCHK P0, R0, R7 ;  /* 0x0000000700007302 */ /* 0x000e620000000000 */
[----:B0-----:R-:W-:-:S04]  /*0ac0*/  FFMA R3, -R7, R2, 1 ;  /* 0x3f80000007037423 */ /* 0x001fc80000000102 */
[----:B------:R-:W-:-:S04]  /*0ad0*/  FFMA R3, R2, R3, R2 ;  /* 0x0000000302037223 */ /* 0x000fc80000000002 */
[----:B------:R-:W-:-:S04]  /*0ae0*/  FFMA R2, R0, R3, RZ ;  /* 0x0000000300027223 */ /* 0x000fc800000000ff */
[----:B------:R-:W-:-:S04]  /*0af0*/  FFMA R4, -R7, R2, R0 ;  /* 0x0000000207047223 */ /* 0x000fc80000000100 */
[----:B------:R-:W-:Y:S01]  /*0b00*/  FFMA R5, R3, R4, R2 ;  /* 0x0000000403057223 */ /* 0x000fe20000000002 */
[----:B-1----:R-:W-:Y:S06]  /*0b10*/  @!P0 BRA `(.L_x_21) ;  /* 0x00000000000c8947 */ /* 0x002fec0003800000 */
[----:B------:R-:W-:-:S07]  /*0b20*/  MOV R2, 0xb40 ;  /* 0x00000b4000027802 */ /* 0x000fce0000000f00 */
[----:B------:R-:W-:Y:S05]  /*0b30*/  CALL.REL.NOINC `($__internal_0_$__cuda_sm3x_div_rn_noftz_f32_slowpath) ;  /* 0x00000000001c7944 */ /* 0x000fea0003c00000 */
[----:B------:R-:W-:-:S07]  /*0b40*/  IMAD.MOV.U32 R5, RZ, RZ, R0 ;  /* 0x000000ffff057224 */ /* 0x000fce00078e0000 */
.L_x_21:
[----:B------:R-:W-:Y:S05]  /*0b50*/  BSYNC.RECONVERGENT B0 ;  /* 0x0000000000007941 */ /* 0x000fea0003800200 */
.L_x_15:
[----:B------:R-:W1:Y:S01]  /*0b60*/  LDC.64 R2, c[0x0][0x398] ;  /* 0x0000e600ff027b82 */ /* 0x000e620000000a00 */
[----:B------:R-:W-:-:S05]  /*0b70*/  IADD3 R11, PT, PT, R11, R20, RZ ;  /* 0x000000140b0b7210 */ /* 0x000fca0007ffe0ff */
[----:B-1----:R-:W-:-:S05]  /*0b80*/  IMAD.WIDE R2, R11, 0x4, R2 ;  /* 0x000000040b027825 */ /* 0x002fca00078e0202 */
[----:B0-----:R-:W-:Y:S01]  /*0b90*/  STG.E desc[UR4][R2.64], R5 ;  /* 0x0000000502007986 */ /* 0x001fe2000c101904 */
[----:B------:R-:W-:Y:S05]  /*0ba0*/  EXIT ;  /* 0x000000000000794d */ /* 0x000fea0003800000 */
        .weak           $__internal_0_$__cuda_sm3x_div_rn_noftz_f32_slowpath
        .type           $__internal_0_$__cuda_sm3x_div_rn_noftz_f32_slowpath,@function
        .size           $__internal_0_$__cuda_sm3x_div_rn_noftz_f32_slowpath,(.L_x_150 - $__internal_0_$__cuda_sm3x_div_rn_noftz_f32_slowpath)
$__internal_0_$__cuda_sm3x_div_rn_noftz_f32_slowpath:
[--C-:B------:R-:W-:Y:S01]  /*0bb0*/  SHF.R.U32.HI R4, RZ, 0x17, R7.reuse ;  /* 0x00000017ff047819 */ /* 0x100fe20000011607 */
[----:B------:R-:W-:Y:S01]  /*0bc0*/  BSSY.RECONVERGENT B1, `(.L_x_22) ;  /* 0x0000065000017945 */ /* 0x000fe20003800200 */
[--C-:B------:R-:W-:Y:S01]  /*0bd0*/  SHF.R.U32.HI R3, RZ, 0x17, R0.reuse ;  /* 0x00000017ff037819 */ /* 0x100fe20000011600 */
[----:B------:R-:W-:Y:S01]  /*0be0*/  IMAD.MOV.U32 R5, RZ, RZ, R7 ;  /* 0x000000ffff057224 */ /* 0x000fe200078e0007 */
[----:B------:R-:W-:Y:S01]  /*0bf0*/  LOP3.LUT R10, R4, 0xff, RZ, 0xc0, !PT ;  /* 0x000000ff040a7812 */ /* 0x000fe200078ec0ff */
[----:B------:R-:W-:Y:S01]  /*0c00*/  IMAD.MOV.U32 R4, RZ, RZ, R0 ;  /* 0x000000ffff047224 */ /* 0x000fe200078e0000 */
[----:B------:R-:W-:-:S03]  /*0c10*/  LOP3.LUT R8, R3, 0xff, RZ, 0xc0, !PT ;  /* 0x000000ff03087812 */ /* 0x000fc600078ec0ff */
[----:B------:R-:W-:Y:S02]  /*0c20*/  VIADD R12, R10, 0xffffffff ;  /* 0xffffffff0a0c7836 */ /* 0x000fe40000000000 */
[----:B------:R-:W-:-:S03]  /*0c30*/  VIADD R9, R8, 0xffffffff ;  /* 0xffffffff08097836 */ /* 0x000fc60000000000 */
[----:B------:R-:W-:-:S04]  /*0c40*/  ISETP.GT.U32.AND P0, PT, R12, 0xfd, PT ;  /* 0x000000fd0c00780c */ /* 0x000fc80003f04070 */
[----:B------:R-:W-:-:S13]  /*0c50*/  ISETP.GT.U32.OR P0, PT, R9, 0xfd, P0 ;  /* 0x000000fd0900780c */ /* 0x000fda0000704470 */
[----:B------:R-:W-:Y:S01]  /*0c60*/  @!P0 IMAD.MOV.U32 R6, RZ, RZ, RZ ;  /* 0x000000ffff068224 */ /* 0x000fe200078e00ff */
[----:B------:R-:W-:Y:S06]  /*0c70*/  @!P0 BRA `(.L_x_23) ;  /* 0x0000000000608947 */ /* 0x000fec0003800000 */
[----:B------:R-:W-:Y:S01]  /*0c80*/  FSETP.GTU.FTZ.AND P0, PT, |R0|, +INF , PT ;  /* 0x7f8000000000780b */ /* 0x000fe20003f1c200 */
[----:B------:R-:W-:Y:S01]  /*0c90*/  IMAD.MOV.U32 R3, RZ, RZ, R7 ;  /* 0x000000ffff037224 */ /* 0x000fe200078e0007 */
[----:B------:R-:W-:-:S04]  /*0ca0*/  FSETP.GTU.FTZ.AND P1, PT, |R7|, +INF , PT ;  /* 0x7f8000000700780b */ /* 0x000fc80003f3c200 */
[----:B------:R-:W-:-:S13]  /*0cb0*/  PLOP3.LUT P0, PT, P0, P1, PT, 0xf8, 0x8f ;  /* 0x00000000008f781c */ /* 0x000fda0000703f70 */
[----:B------:R-:W-:Y:S05]  /*0cc0*/  @P0 BRA `(.L_x_24) ;  /* 0x00000004004c0947 */ /* 0x000fea0003800000 */
[----:B------:R-:W-:-:S13]  /*0cd0*/  LOP3.LUT P0, RZ, R5, 0x7fffffff, R4, 0xc8, !PT ;  /* 0x7fffffff05ff7812 */ /* 0x000fda000780c804 */
[----:B------:R-:W-:Y:S05]  /*0ce0*/  @!P0 BRA `(.L_x_25) ;  /* 0x00000004003c8947 */ /* 0x000fea0003800000 */
[C---:B------:R-:W-:Y:S02]  /*0cf0*/  FSETP.NEU.FTZ.AND P0, PT, |R0|.reuse, +INF , PT ;  /* 0x7f8000000000780b */ /* 0x040fe40003f1d200 */
[----:B------:R-:W-:Y:S02]  /*0d00*/  FSETP.NEU.FTZ.AND P2, PT, |R3|, +INF , PT ;  /* 0x7f8000000300780b */ /* 0x000fe40003f5d200 */
[----:B------:R-:W-:-:S11]  /*0d10*/  FSETP.NEU.FTZ.AND P1, PT, |R0|, +INF , PT ;  /* 0x7f8000000000780b */ /* 0x000fd60003f3d200 */
[----:B------:R-:W-:Y:S05]  /*0d20*/  @!P2 BRA !P0, `(.L_x_25) ;  /* 0x00000004002ca947 */ /* 0x000fea0004000000 */
[----:B------:R-:W-:-:S04]  /*0d30*/  LOP3.LUT P0, RZ, R4, 0x7fffffff, RZ, 0xc0, !PT ;  /* 0x7fffffff04ff7812 */ /* 0x000fc8000780c0ff */
[----:B------:R-:W-:-:S13]  /*0d40*/  PLOP3.LUT P0, PT, P2, P0, PT, 0x2f, 0xf2 ;  /* 0x0000000000f2781c */ /* 0x000fda0001700577 */
[----:B------:R-:W-:Y:S05]  /*0d50*/  @P0 BRA `(.L_x_26) ;  /* 0x0000000400180947 */ /* 0x000fea0003800000 */
[----:B------:R-:W-:-:S04]  /*0d60*/  LOP3.LUT P0, RZ, R5, 0x7fffffff, RZ, 0xc0, !PT ;  /* 0x7fffffff05ff7812 */ /* 0x000fc8000780c0ff */
[----:B------:R-:W-:-:S13]  /*0d70*/  PLOP3.LUT P0, PT, P1, P0, PT, 0x2f, 0xf2 ;  /* 0x0000000000f2781c */ /* 0x000fda0000f00577 */
[----:B------:R-:W-:Y:S05]  /*0d80*/  @P0 BRA `(.L_x_27) ;  /* 0x0000000400000947 */ /* 0x000fea0003800000 */
[----:B------:R-:W-:Y:S02]  /*0d90*/  ISETP.GE.AND P0, PT, R9, RZ, PT ;  /* 0x000000ff0900720c */ /* 0x000fe40003f06270 */
[----:B------:R-:W-:-:S11]  /*0da0*/  ISETP.GE.AND P1, PT, R12, RZ, PT ;  /* 0x000000ff0c00720c */ /* 0x000fd60003f26270 */
[----:B------:R-:W-:Y:S01]  /*0db0*/  @P0 MOV R6, RZ ;  /* 0x000000ff00060202 */ /* 0x000fe20000000f00 */
[----:B------:R-:W-:Y:S02]  /*0dc0*/  @!P0 IMAD.MOV.U32 R6, RZ, RZ, -0x40 ;  /* 0xffffffc0ff068424 */ /* 0x000fe400078e00ff */
[----:B------:R-:W-:Y:S01]  /*0dd0*/  @!P0 FFMA R4, R0, 1.84467440737095516160e+19, RZ ;  /* 0x5f80000000048823 */ /* 0x000fe200000000ff */
[----:B------:R-:W-:Y:S01]  /*0de0*/  @!P1 FFMA R5, R3, 1.84467440737095516160e+19, RZ ;  /* 0x5f80000003059823 */ /* 0x000fe200000000ff */
[----:B------:R-:W-:-:S07]  /*0df0*/  @!P1 VIADD R6, R6, 0x40 ;  /* 0x0000004006069836 */ /* 0x000fce0000000000 */
.L_x_23:
[----:B------:R-:W-:Y:S01]  /*0e00*/  LEA R0, R10, 0xc0800000, 0x17 ;  /* 0xc08000000a007811 */ /* 0x000fe200078eb8ff */
[----:B------:R-:W-:Y:S01]  /*0e10*/  VIADD R3, R8, 0xffffff81 ;  /* 0xffffff8108037836 */ /* 0x000fe20000000000 */
[----:B------:R-:W-:Y:S03]  /*0e20*/  BSSY.RECONVERGENT B2, `(.L_x_28) ;  /* 0x0000035000027945 */ /* 0x000fe60003800200 */
[----:B------:R-:W-:Y:S02]  /*0e30*/  IMAD.IADD R5, R5, 0x1, -R0 ;  /* 0x0000000105057824 */ /* 0x000fe400078e0a00 */
[----:B------:R-:W-:Y:S02]  /*0e40*/  IMAD R0, R3, -0x800000, R4 ;  /* 0xff80000003007824 */ /* 0x000fe400078e0204 */
[----:B------:R0:W1:Y:S01]  /*0e50*/  MUFU.RCP R7, R5 ;  /* 0x0000000500077308 */ /* 0x0000620000001000 */
[----:B------:R-:W-:Y:S01]  /*0e60*/  FADD.FTZ R9, -R5, -RZ ;  /* 0x800000ff05097221 */ /* 0x000fe20000010100 */
[----:B0-----:R-:W-:-:S05]  /*0e70*/  IADD3 R5, PT, PT, R3, 0x7f, -R10 ;  /* 0x0000007f03057810 */ /* 0x001fca0007ffe80a */
[----:B------:R-:W-:Y:S02]  /*0e80*/  IMAD.IADD R5, R5, 0x1, R6 ;  /* 0x0000000105057824 */ /* 0x000fe400078e0206 */
[----:B-1----:R-:W-:-:S04]  /*0e90*/  FFMA R8, R7, R9, 1 ;  /* 0x3f80000007087423 */ /* 0x002fc80000000009 */
[----:B------:R-:W-:-:S04]  /*0ea0*/  FFMA R13, R7, R8, R7 ;  /* 0x00000008070d7223 */ /* 0x000fc80000000007 */
[----:B------:R-:W-:-:S04]  /*0eb0*/  FFMA R4, R0, R13, RZ ;  /* 0x0000000d00047223 */ /* 0x000fc800000000ff */
[----:B------:R-:W-:-:S04]  /*0ec0*/  FFMA R7, R9, R4, R0 ;  /* 0x0000000409077223 */ /* 0x000fc80000000000 */
[----:B------:R-:W-:-:S04]  /*0ed0*/  FFMA R4, R13, R7, R4 ;  /* 0x000000070d047223 */ /* 0x000fc80000000004 */
[----:B------:R-:W-:-:S04]  /*0ee0*/  FFMA R9, R9, R4, R0 ;  /* 0x0000000409097223 */ /* 0x000fc80000000000 */
[----:B------:R-:W-:-:S05]  /*0ef0*/  FFMA R0, R13, R9, R4 ;  /* 0x000000090d007223 */ /* 0x000fca0000000004 */
[----:B------:R-:W-:-:S04]  /*0f00*/  SHF.R.U32.HI R3, RZ, 0x17, R0 ;  /* 0x00000017ff037819 */ /* 0x000fc80000011600 */
[----:B------:R-:W-:-:S05]  /*0f10*/  LOP3.LUT R3, R3, 0xff, RZ, 0xc0, !PT ;  /* 0x000000ff03037812 */ /* 0x000fca00078ec0ff */
[----:B------:R-:W-:-:S05]  /*0f20*/  IMAD.IADD R7, R3, 0x1, R5 ;  /* 0x0000000103077824 */ /* 0x000fca00078e0205 */
[----:B------:R-:W-:-:S04]  /*0f30*/  IADD3 R3, PT, PT, R7, -0x1, RZ ;  /* 0xffffffff07037810 */ /* 0x000fc80007ffe0ff */
[----:B------:R-:W-:-:S13]  /*0f40*/  ISETP.GE.U32.AND P0, PT, R3, 0xfe, PT ;  /* 0x000000fe0300780c */ /* 0x000fda0003f06070 */
[----:B------:R-:W-:Y:S05]  /*0f50*/  @!P0 BRA `(.L_x_29) ;  /* 0x0000000000808947 */ /* 0x000fea0003800000 */
[----:B------:R-:W-:-:S13]  /*0f60*/  ISETP.GT.AND P0, PT, R7, 0xfe, PT ;  /* 0x000000fe0700780c */ /* 0x000fda0003f04270 */
[----:B------:R-:W-:Y:S05]  /*0f70*/  @P0 BRA `(.L_x_30) ;  /* 0x00000000006c0947 */ /* 0x000fea0003800000 */
[----:B------:R-:W-:-:S13]  /*0f80*/  ISETP.GE.AND P0, PT, R7, 0x1, PT ;  /* 0x000000010700780c */ /* 0x000fda0003f06270 */
[----:B------:R-:W-:Y:S05]  /*0f90*/  @P0 BRA `(.L_x_31) ;  /* 0x0000000000740947 */ /* 0x000fea0003800000 */
[----:B------:R-:W-:Y:S02]  /*0fa0*/  ISETP.GE.AND P0, PT, R7, -0x18, PT ;  /* 0xffffffe80700780c */ /* 0x000fe40003f06270 */
[----:B------:R-:W-:-:S11]  /*0fb0*/  LOP3.LUT R0, R0, 0x80000000, RZ, 0xc0, !PT ;  /* 0x8000000000007812 */ /* 0x000fd600078ec0ff */
[----:B------:R-:W-:Y:S05]  /*0fc0*/  @!P0 BRA `(.L_x_31) ;  /* 0x0000000000688947 */ /* 0x000fea0003800000 */
[-CC-:B------:R-:W-:Y:S01]  /*0fd0*/  FFMA.RZ R3, R13, R9.reuse, R4.reuse ;  /* 0x000000090d037223 */ /* 0x180fe2000000c004 */
[C---:B------:R-:W-:Y:S01]  /*0fe0*/  VIADD R6, R7.reuse, 0x20 ;  /* 0x0000002007067836 */ /* 0x040fe20000000000 */
[C---:B------:R-:W-:Y:S02]  /*0ff0*/  ISETP.NE.AND P2, PT, R7.reuse, RZ, PT ;  /* 0x000000ff0700720c */ /* 0x040fe40003f45270 */
[----:B------:R-:W-:Y:S01]  /*1000*/  ISETP.NE.AND P1, PT, R7, RZ, PT ;  /* 0x000000ff0700720c */ /* 0x000fe20003f25270 */
[----:B------:R-:W-:Y:S01]  /*1010*/  IMAD.MOV R7, RZ, RZ, -R7 ;  /* 0x000000ffff077224 */ /* 0x000fe200078e0a07 */
[----:B------:R-:W-:Y:S01]  /*1020*/  LOP3.LUT R5, R3, 0x7fffff, RZ, 0xc0, !PT ;  /* 0x007fffff03057812 */ /* 0x000fe200078ec0ff */
[CCC-:B------:R-:W-:Y:S01]  /*1030*/  FFMA.RP R3, R13.reuse, R9.reuse, R4.reuse ;  /* 0x000000090d037223 */ /* 0x1c0fe20000008004 */
[----:B------:R-:W-:Y:S02]  /*1040*/  FFMA.RM R4, R13, R9, R4 ;  /* 0x000000090d047223 */ /* 0x000fe40000004004 */
[----:B------:R-:W-:-:S03]  /*1050*/  LOP3.LUT R5, R5, 0x800000, RZ, 0xfc, !PT ;  /* 0x0080000005057812 */ /* 0x000fc600078efcff */
[----:B------:R-:W-:Y:S02]  /*1060*/  FSETP.NEU.FTZ.AND P0, PT, R3, R4, PT ;  /* 0x000000040300720b */ /* 0x000fe40003f1d000 */
[----:B------:R-:W-:Y:S02]  /*1070*/  SHF.L.U32 R6, R5, R6, RZ ;  /* 0x0000000605067219 */ /* 0x000fe400000006ff */
[----:B------:R-:W-:Y:S02]  /*1080*/  SEL R4, R7, RZ, P2 ;  /* 0x000000ff07047207 */ /* 0x000fe40001000000 */
[----:B------:R-:W-:Y:S02]  /*1090*/  ISETP.NE.AND P1, PT, R6, RZ, P1 ;  /* 0x000000ff0600720c */ /* 0x000fe40000f25270 */
[----:B------:R-:W-:Y:S02]  /*10a0*/  SHF.R.U32.HI R4, RZ, R4, R5 ;  /* 0x00000004ff047219 */ /* 0x000fe40000011605 */
[----:B------:R-:W-:-:S02]  /*10b0*/  PLOP3.LUT P0, PT, P0, P1, PT, 0xf8, 0x8f ;  /* 0x00000000008f781c */ /* 0x000fc40000703f70 */
[----:B------:R-:W-:Y:S02]  /*10c0*/  SHF.R.U32.HI R6, RZ, 0x1, R4 ;  /* 0x00000001ff067819 */ /* 0x000fe40000011604 */
[----:B------:R-:W-:-:S04]  /*10d0*/  SEL R3, RZ, 0x1, !P0 ;  /* 0x00000001ff037807 */ /* 0x000fc80004000000 */
[----:B------:R-:W-:-:S04]  /*10e0*/  LOP3.LUT R3, R3, 0x1, R6, 0xf8, !PT ;  /* 0x0000000103037812 */ /* 0x000fc800078ef806 */
[----:B------:R-:W-:-:S05]  /*10f0*/  LOP3.LUT R3, R3, R4, RZ, 0xc0, !PT ;  /* 0x0000000403037212 */ /* 0x000fca00078ec0ff */
[----:B------:R-:W-:-:S05]  /*1100*/  IMAD.IADD R3, R6, 0x1, R3 ;  /* 0x0000000106037824 */ /* 0x000fca00078e0203 */
[----:B------:R-:W-:Y:S01]  /*1110*/  LOP3.LUT R0, R3, R0, RZ, 0xfc, !PT ;  /* 0x0000000003007212 */ /* 0x000fe200078efcff */
[----:B------:R-:W-:Y:S06]  /*1120*/  BRA `(.L_x_31) ;  /* 0x0000000000107947 */ /* 0x000fec0003800000 */
.L_x_30:
[----:B------:R-:W-:-:S04]  /*1130*/  LOP3.LUT R0, R0, 0x80000000, RZ, 0xc0, !PT ;  /* 0x8000000000007812 */ /* 0x000fc800078ec0ff */
[----:B------:R-:W-:Y:S01]  /*1140*/  LOP3.LUT R0, R0, 0x7f800000, RZ, 0xfc, !PT ;  /* 0x7f80000000007812 */ /* 0x000fe200078efcff */
[----:B------:R-:W-:Y:S06]  /*1150*/  BRA `(.L_x_31) ;  /* 0x0000000000047947 */ /* 0x000fec0003800000 */
.L_x_29:
[----:B------:R-:W-:-:S07]  /*1160*/  IMAD R0, R5, 0x800000, R0 ;  /* 0x0080000005007824 */ /* 0x000fce00078e0200 */
.L_x_31:
[----:B------:R-:W-:Y:S05]  /*1170*/  BSYNC.RECONVERGENT B2 ;  /* 0x0000000000027941 */ /* 0x000fea0003800200 */
.L_x_28:
[----:B------:R-:W-:Y:S05]  /*1180*/  BRA `(.L_x_32) ;  /* 0x0000000000207947 */ /* 0x000fea0003800000 */
.L_x_27:
[----:B------:R-:W-:-:S04]  /*1190*/  LOP3.LUT R0, R5, 0x80000000, R4, 0x48, !PT ;  /* 0x8000000005007812 */ /* 0x000fc800078e4804 */
[----:B------:R-:W-:Y:S01]  /*11a0*/  LOP3.LUT R0, R0, 0x7f800000, RZ, 0xfc, !PT ;  /* 0x7f80000000007812 */ /* 0x000fe200078efcff */
[----:B------:R-:W-:Y:S06]  /*11b0*/  BRA `(.L_x_32) ;  /* 0x0000000000147947 */ /* 0x000fec0003800000 */
.L_x_26:
[----:B------:R-:W-:Y:S01]  /*11c0*/  LOP3.LUT R0, R5, 0x80000000, R4, 0x48, !PT ;  /* 0x8000000005007812 */ /* 0x000fe200078e4804 */
[----:B------:R-:W-:Y:S06]  /*11d0*/  BRA `(.L_x_32) ;  /* 0x00000000000c7947 */ /* 0x000fec0003800000 */
.L_x_25:
[----:B------:R-:W0:Y:S01]  /*11e0*/  MUFU.RSQ R0, -QNAN ;  /* 0xffc0000000007908 */ /* 0x000e220000001400 */
[----:B------:R-:W-:Y:S05]  /*11f0*/  BRA `(.L_x_32) ;  /* 0x0000000000047947 */ /* 0x000fea0003800000 */
.L_x_24:
[----:B------:R-:W-:-:S07]  /*1200*/  FADD.FTZ R0, R0, R3 ;  /* 0x0000000300007221 */ /* 0x000fce0000010000 */
.L_x_32:
[----:B------:R-:W-:Y:S05]  /*1210*/  BSYNC.RECONVERGENT B1 ;  /* 0x0000000000017941 */ /* 0x000fea0003800200 */
.L_x_22:
[----:B------:R-:W-:-:S04]  /*1220*/  IMAD.MOV.U32 R3, RZ, RZ, 0x0 ;  /* 0x00000000ff037424 */ /* 0x000fc800078e00ff */
[----:B0-----:R-:W-:Y:S05]  /*1230*/  RET.REL.NODEC R2 `(attention_simple) ;  /* 0xffffffec02707950 */ /* 0x001fea0003c3ffff */
.L_x_33:
        /* <DEDUP_REMOVED lines=12> */
.L_x_150:


//--------------------- .text.apply_temporal_decay_simple --------------------------
	.section	.text.apply_temporal_decay_simple,"ax",@progbits
	.align	128
        .global         apply_temporal_decay_simple
        .type           apply_temporal_decay_simple,@function
        .size           apply_temporal_decay_simple,(.L_x_157 - apply_temporal_decay_simple)
        .other          apply_temporal_decay_simple,@"STO_CUDA_ENTRY STV_DEFAULT"
apply_temporal_decay_simple:
.text.apply_temporal_decay_simple:
        /* <DEDUP_REMOVED lines=8> */
[----:B------:R-:W0:Y:S01]  /*0080*/  LDC.64 R4, c[0x0][0x388] ;  /* 0x0000e200ff047b82 */ /* 0x000e220000000a00 */
[----:B------:R-:W1:Y:S01]  /*0090*/  LDCU.64 UR4, c[0x0][0x358] ;  /* 0x00006b00ff0477ac */ /* 0x000e620008000a00 */
[----:B------:R-:W2:Y:S06]  /*00a0*/  LDCU UR6, c[0x0][0x390] ;  /* 0x00007200ff0677ac */ /* 0x000eac0008000800 */
[----:B------:R-:W3:Y:S01]  /*00b0*/  LDC.64 R2, c[0x0][0x380] ;  /* 0x0000e000ff027b82 */ /* 0x000ee20000000a00 */
[----:B0-----:R-:W-:-:S06]  /*00c0*/  IMAD.WIDE R4, R7, 0x4, R4 ;  /* 0x0000000407047825 */ /* 0x001fcc00078e0204 */
[----:B-1----:R-:W2:Y:S01]  /*00d0*/  LDG.E.CONSTANT R4, desc[UR4][R4.64] ;  /* 0x0000000404047981 */ /* 0x002ea2000c1e9900 */
[----:B---3--:R-:W-:-:S05]  /*00e0*/  IMAD.WIDE R2, R7, 0x4, R2 ;  /* 0x0000000407027825 */ /* 0x008fca00078e0202 */
[----:B------:R-:W3:Y:S01]  /*00f0*/  LDG.E R9, desc[UR4][R2.64] ;  /* 0x0000000402097981 */ /* 0x000ee2000c1e1900 */
[----:B------:R-:W-:Y:S01]  /*0100*/  HFMA2 R7, -RZ, RZ, 0.96630859375, -0.0022525787353515625 ;  /* 0x3bbb989dff077431 */ /* 0x000fe200000001ff */
[----:B------:R-:W-:Y:S01]  /*0110*/  MOV R11, 0x437c0000 ;  /* 0x437c0000000b7802 */ /* 0x000fe20000000f00 */
[----:B--2---:R-:W-:-:S04]  /*0120*/  FMUL R0, R4, -UR6 ;  /* 0x8000000604007c20 */ /* 0x004fc80008400000 */
[----:B------:R-:W-:-:S04]  /*0130*/  FFMA.SAT R6, R0, R7, 0.5 ;  /* 0x3f00000000067423 */ /* 0x000fc80000002007 */
[----:B------:R-:W-:-:S04]  /*0140*/  FFMA.RM R6, R6, R11, 12582913 ;  /* 0x4b40000106067423 */ /* 0x000fc8000000400b */
[C---:B------:R-:W-:Y:S01]  /*0150*/  FADD R7, R6.reuse, -12583039 ;  /* 0xcb40007f06077421 */ /* 0x040fe20000000000 */
[----:B------:R-:W-:-:S03]  /*0160*/  SHF.L.U32 R6, R6, 0x17, RZ ;  /* 0x0000001706067819 */ /* 0x000fc600000006ff */
[----:B------:R-:W-:-:S04]  /*0170*/  FFMA R7, R0, 1.4426950216293334961, -R7 ;  /* 0x3fb8aa3b00077823 */ /* 0x000fc80000000807 */
[----:B------:R-:W-:-:S06]  /*0180*/  FFMA R7, R0, 1.925963033500011079e-08, R7 ;  /* 0x32a5706000077823 */ /* 0x000fcc0000000007 */
[----:B------:R-:W0:Y:S02]  /*0190*/  MUFU.EX2 R7, R7 ;  /* 0x0000000700077308 */ /* 0x000e240000000800 */
[----:B0-----:R-:W-:-:S04]  /*01a0*/  FMUL R6, R6, R7 ;  /* 0x0000000706067220 */ /* 0x001fc80000400000 */
[----:B---3--:R-:W-:-:S05]  /*01b0*/  FMUL R9, R6, R9 ;  /* 0x0000000906097220 */ /* 0x008fca0000400000 */
[----:B------:R-:W-:Y:S01]  /*01c0*/  STG.E desc[UR4][R2.64], R9 ;  /* 0x0000000902007986 */ /* 0x000fe2000c101904 */
[----:B------:R-:W-:Y:S05]  /*01d0*/  EXIT ;  /* 0x000000000000794d */ /* 0x000fea0003800000 */
.L_x_34:
        /* <DEDUP_REMOVED lines=10> */
.L_x_157:


//--------------------- .text.matrix_multiply_simple --------------------------
	.section	.text.matrix_multiply_simple,"ax",@progbits
	.align	128
        .global         matrix_multiply_simple
        .type           matrix_multiply_simple,@function
        .size           matrix_multiply_simple,(.L_x_158 - matrix_multiply_simple)
        .other          matrix_multiply_simple,@"STO_CUDA_ENTRY STV_DEFAULT"
matrix_multiply_simple:
.text.matrix_multiply_simple:
[----:B------:R-:W-:Y:S01]  /*0000*/  LDC R1, c[0x0][0x37c] ;  /* 0x0000df00ff017b82 */ /* 0x000fe20000000800 */
[----:B------:R-:W0:Y:S07]  /*0010*/  S2R R5, SR_TID.X ;  /* 0x0000000000057919 */ /* 0x000e2e0000002100 */
[----:B------:R-:W1:Y:S01]  /*0020*/  LDC R19, c[0x0][0x364] ;  /* 0x0000d900ff137b82 */ /* 0x000e620000000800 */
[----:B------:R-:W1:Y:S07]  /*0030*/  S2R R4, SR_TID.Y ;  /* 0x0000000000047919 */ /* 0x000e6e0000002200 */
[----:B------:R-:W0:Y:S08]  /*0040*/  S2UR UR5, SR_CTAID.X ;  /* 0x00000000000579c3 */ /* 0x000e300000002500 */
[----:B------:R-:W0:Y:S08]  /*0050*/  LDC R0, c[0x0][0x360] ;  /* 0x0000d800ff007b82 */ /* 0x000e300000000800 */
[----:B------:R-:W1:Y:S08]  /*0060*/  S2UR UR4, SR_CTAID.Y ;  /* 0x00000000000479c3 */ /* 0x000e700000002600 */
[----:B------:R-:W2:Y:S01]  /*0070*/  LDC.64 R2, c[0x0][0x398] ;  /* 0x0000e600ff027b82 */ /* 0x000ea20000000a00 */
[----:B0-----:R-:W-:-:S02]  /*0080*/  IMAD R0, R0, UR5, R5 ;  /* 0x0000000500007c24 */ /* 0x001fc4000f8e0205 */
[----:B-1----:R-:W-:-:S03]  /*0090*/  IMAD R19, R19, UR4, R4 ;  /* 0x0000000413137c24 */ /* 0x002fc6000f8e0204 */
[----:B--2---:R-:W-:-:S04]  /*00a0*/  ISETP.GE.AND P0, PT, R0, R3, PT ;  /* 0x000000030000720c */ /* 0x004fc80003f06270 */
[----:B------:R-:W-:-:S13]  /*00b0*/  ISETP.GE.OR P0, PT, R19, R2, P0 ;  /* 0x000000021300720c */ /* 0x000fda0000706670 */
[----:B------:R-:W-:Y:S05]  /*00c0*/  @P0 EXIT ;  /* 0x000000000000094d */ /* 0x000fea0003800000 */
[----:B------:R-:W0:Y:S01]  /*00d0*/  LDC R2, c[0x0][0x3a0] ;  /* 0x0000e800ff027b82 */ /* 0x000e220000000800 */
[----:B------:R-:W1:Y:S01]  /*00e0*/  LDCU.64 UR4, c[0x0][0x358] ;  /* 0x00006b00ff0477ac */ /* 0x000e620008000a00 */
[----:B------:R-:W-:Y:S01]  /*00f0*/  HFMA2 R24, -RZ, RZ, 0, 0 ;  /* 0x00000000ff187431 */ /* 0x000fe200000001ff */
[----:B0-----:R-:W-:-:S13]  /*0100*/  ISETP.GE.AND P0, PT, R2, 0x1, PT ;  /* 0x000000010200780c */ /* 0x001fda0003f06270 */
[----:B-1----:R-:W-:Y:S05]  /*0110*/  @!P0 BRA `(.L_x_35) ;  /* 0x0000000400e08947 */ /* 0x002fea0003800000 */
[C---:B------:R-:W-:Y:S01]  /*0120*/  ISETP.GE.U32.AND P1, PT, R2.reuse, 0x8, PT ;  /* 0x000000080200780c */ /* 0x040fe20003f26070 */
[----:B------:R-:W-:Y:S01]  /*0130*/  IMAD R20, R19, R2, RZ ;  /* 0x0000000213147224 */ /* 0x000fe200078e02ff */
[----:B------:R-:W-:Y:S02]  /*0140*/  LOP3.LUT R27, R2, 0x7, RZ, 0xc0, !PT ;  /* 0x00000007021b7812 */ /* 0x000fe400078ec0ff */
[----:B------:R-:W-:Y:S02]  /*0150*/  MOV R24, RZ ;  /* 0x000000ff00187202 */ /* 0x000fe40000000f00 */
[----:B------:R-:W-:Y:S02]  /*0160*/  ISETP.NE.AND P0, PT, R27, RZ, PT ;  /* 0x000000ff1b00720c */ /* 0x000fe40003f05270 */
[----:B------:R-:W-:-:S05]  /*0170*/  MOV R21, RZ ;  /* 0x000000ff00157202 */ /* 0x000fca0000000f00 */
[----:B------:R-:W-:Y:S06]  /*0180*/  @!P1 BRA `(.L_x_36) ;  /* 0x0000000000c49947 */ /* 0x000fec0003800000 */
[----:B------:R-:W0:Y:S01]  /*0190*/  LDC.64 R4, c[0x0][0x380] ;  /* 0x0000e000ff047b82 */ /* 0x000e220000000a00 */
[----:B------:R-:W-:Y:S02]  /*01a0*/  LOP3.LUT R21, R2, 0x7ffffff8, RZ, 0xc0, !PT ;  /* 0x7ffffff802157812 */ /* 0x000fe400078ec0ff */
[----:B------:R-:W-:Y:S02]  /*01b0*/  MOV R24, RZ ;  /* 0x000000ff00187202 */ /* 0x000fe40000000f00 */
[----:B------:R-:W-:Y:S02]  /*01c0*/  MOV R18, R0 ;  /* 0x0000000000127202 */ /* 0x000fe40000000f00 */
[----:B------:R-:W-:Y:S01]  /*01d0*/  IADD3 R22, PT, PT, -R21, RZ, RZ ;  /* 0x000000ff15167210 */ /* 0x000fe20007ffe1ff */
[----:B0-----:R-:W-:-:S03]  /*01e0*/  IMAD.WIDE.U32 R4, R20, 0x4, R4 ;  /* 0x0000000414047825 */ /* 0x001fc600078e0004 */
[----:B------:R-:W-:-:S04]  /*01f0*/  IADD3 R6, P1, PT, R4, 0x10, RZ ;  /* 0x0000001004067810 */ /* 0x000fc80007f3e0ff */
[----:B------:R-:W-:-:S09]  /*0200*/  IADD3.X R7, PT, PT, RZ, R5, RZ, P1, !PT ;  /* 0x00000005ff077210 */ /* 0x000fd20000ffe4ff */
.L_x_37:
[----:B------:R-:W0:Y:S01]  /*0210*/  LDC.64 R16, c[0x0][0x388] ;  /* 0x0000e200ff107b82 */ /* 0x000e220000000a00 */
[----:B------:R-:W-:Y:S02]  /*0220*/  MOV R4, R6 ;  /* 0x0000000600047202 */ /* 0x000fe40000000f00 */
[----:B------:R-:W-:-:S05]  /*0230*/  MOV R5, R7 ;  /* 0x0000000700057202 */ /* 0x000fca0000000f00 */
[----:B------:R-:W2:Y:S04]  /*0240*/  LDG.E.CONSTANT R25, desc[UR4][R4.64+-0x10] ;  /* 0xfffff00404197981 */ /* 0x000ea8000c1e9900 */
[----:B------:R-:W3:Y:S04]  /*0250*/  LDG.E.CONSTANT R23, desc[UR4][R4.64+-0xc] ;  /* 0xfffff40404177981 */ /* 0x000ee8000c1e9900 */
[----:B------:R-:W4:Y:S04]  /*0260*/  LDG.E.CONSTANT R29, desc[UR4][R4.64+-0x8] ;  /* 0xfffff804041d7981 */ /* 0x000f28000c1e9900 */
[----:B------:R-:W5:Y:S01]  /*0270*/  LDG.E.CONSTANT R28, desc[UR4][R4.64+-0x4] ;  /* 0xfffffc04041c7981 */ /* 0x000f62000c1e9900 */
[----:B0-----:R-:W-:-:S05]  /*0280*/  IMAD.WIDE R16, R18, 0x4, R16 ;  /* 0x0000000412107825 */ /* 0x001fca00078e0210 */
[----:B------:R0:W2:Y:S01]  /*0290*/  LDG.E.CONSTANT R26, desc[UR4][R16.64] ;  /* 0x00000004101a7981 */ /* 0x0000a2000c1e9900 */
[----:B------:R-:W-:-:S04]  /*02a0*/  IMAD.WIDE R14, R3, 0x4, R16 ;  /* 0x00000004030e7825 */ /* 0x000fc800078e0210 */
[C---:B------:R-:W-:Y:S02]  /*02b0*/  IMAD.WIDE R6, R3.reuse, 0x4, R14 ;  /* 0x0000000403067825 */ /* 0x040fe400078e020e */
[----:B------:R-:W3:Y:S02]  /*02c0*/  LDG.E.CONSTANT R14, desc[UR4][R14.64] ;  /* 0x000000040e0e7981 */ /* 0x000ee4000c1e9900 */
[C---:B------:R-:W-:Y:S02]  /*02d0*/  IMAD.WIDE R10, R3.reuse, 0x4, R6 ;  /* 0x00000004030a7825 */ /* 0x040fe400078e0206 */
[----:B------:R-:W4:Y:S02]  /*02e0*/  LDG.E.CONSTANT R6, desc[UR4][R6.64] ;  /* 0x0000000406067981 */ /* 0x000f24000c1e9900 */
[C---:B------:R-:W-:Y:S02]  /*02f0*/  IMAD.WIDE R8, R3.reuse, 0x4, R10 ;  /* 0x0000000403087825 */ /* 0x040fe400078e020a */
[----:B------:R-:W5:Y:S02]  /*0300*/  LDG.E.CONSTANT R10, desc[UR4][R10.64] ;  /* 0x000000040a0a7981 */ /* 0x000f64000c1e9900 */
[----:B------:R-:W-:-:S02]  /*0310*/  IMAD.WIDE R12, R3, 0x4, R8 ;  /* 0x00000004030c7825 */ /* 0x000fc400078e0208 */
[----:B------:R-:W5:Y:S04]  /*0320*/  LDG.E.CONSTANT R7, desc[UR4][R4.64] ;  /* 0x0000000404077981 */ /* 0x000f68000c1e9900 */
[----:B------:R-:W5:Y:S01]  /*0330*/  LDG.E.CONSTANT R8, desc[UR4][R8.64] ;  /* 0x0000000408087981 */ /* 0x000f62000c1e9900 */
[----:B0-----:R-:W-:-:S03]  /*0340*/  IMAD.WIDE R16, R3, 0x4, R12 ;  /* 0x0000000403107825 */ /* 0x001fc600078e020c */
[----:B------:R-:W5:Y:S04]  /*0350*/  LDG.E.CONSTANT R12, desc[UR4][R12.64] ;  /* 0x000000040c0c7981 */ /* 0x000f68000c1e9900 */
[----:B------:R-:W5:Y:S04]  /*0360*/  LDG.E.CONSTANT R15, desc[UR4][R16.64] ;  /* 0x00000004100f7981 */ /* 0x000f68000c1e9900 */
[----:B------:R-:W5:Y:S04]  /*0370*/  LDG.E.CONSTANT R9, desc[UR4][R4.64+0x4] ;  /* 0x0000040404097981 */ /* 0x000f68000c1e9900 */
[----:B------:R-:W5:Y:S01]  /*0380*/  LDG.E.CONSTANT R11, desc[UR4][R4.64+0xc] ;  /* 0x00000c04040b7981 */ /* 0x000f62000c1e9900 */
[----:B--2---:R-:W-:Y:S01]  /*0390*/  FFMA R26, R25, R26, R24 ;  /* 0x0000001a191a7223 */ /* 0x004fe20000000018 */
[----:B------:R-:W-:-:S02]  /*03a0*/  IMAD.WIDE R24, R3, 0x4, R16 ;  /* 0x0000000403187825 */ /* 0x000fc400078e0210 */
[----:B------:R-:W2:Y:S04]  /*03b0*/  LDG.E.CONSTANT R16, desc[UR4][R4.64+0x8] ;  /* 0x0000080404107981 */ /* 0x000ea8000c1e9900 */
[----:B------:R-:W2:Y:S01]  /*03c0*/  LDG.E.CONSTANT R24, desc[UR4][R24.64] ;  /* 0x0000000418187981 */ /* 0x000ea2000c1e9900 */
[----:B---3--:R-:W-:Y:S01]  /*03d0*/  FFMA R14, R23, R14, R26 ;  /* 0x0000000e170e7223 */ /* 0x008fe2000000001a */
[----:B------:R-:W-:-:S03]  /*03e0*/  IADD3 R22, PT, PT, R22, 0x8, RZ ;  /* 0x0000000816167810 */ /* 0x000fc60007ffe0ff */
[----:B----4-:R-:W-:Y:S01]  /*03f0*/  FFMA R29, R29, R6, R14 ;  /* 0x000000061d1d7223 */ /* 0x010fe2000000000e */
[----:B------:R-:W-:-:S03]  /*0400*/  ISETP.NE.AND P1, PT, R22, RZ, PT ;  /* 0x000000ff1600720c */ /* 0x000fc60003f25270 */
[----:B-----5:R-:W-:Y:S01]  /*0410*/  FFMA R10, R28, R10, R29 ;  /* 0x0000000a1c0a7223 */ /* 0x020fe2000000001d */
[----:B------:R-:W-:-:S03]  /*0420*/  IADD3 R6, P2, PT, R4, 0x20, RZ ;  /* 0x0000002004067810 */ /* 0x000fc60007f5e0ff */
[----:B------:R-:W-:Y:S01]  /*0430*/  FFMA R8, R7, R8, R10 ;  /* 0x0000000807087223 */ /* 0x000fe2000000000a */
[----:B------:R-:W-:Y:S02]  /*0440*/  IADD3.X R7, PT, PT, RZ, R5, RZ, P2, !PT ;  /* 0x00000005ff077210 */ /* 0x000fe400017fe4ff */
[----:B------:R-:W-:Y:S01]  /*0450*/  LEA R18, R3, R18, 0x3 ;  /* 0x0000001203127211 */ /* 0x000fe200078e18ff */
[----:B------:R-:W-:-:S04]  /*0460*/  FFMA R9, R9, R12, R8 ;  /* 0x0000000c09097223 */ /* 0x000fc80000000008 */
[----:B--2---:R-:W-:-:S04]  /*0470*/  FFMA R16, R16, R15, R9 ;  /* 0x0000000f10107223 */ /* 0x004fc80000000009 */
[----:B------:R-:W-:Y:S01]  /*0480*/  FFMA R24, R11, R24, R16 ;  /* 0x000000180b187223 */ /* 0x000fe20000000010 */
[----:B------:R-:W-:Y:S06]  /*0490*/  @P1 BRA `(.L_x_37) ;  /* 0xfffffffc005c1947 */ /* 0x000fec000383ffff */
.L_x_36:
[----:B------:R-:W-:Y:S05]  /*04a0*/  @!P0 BRA `(.L_x_35) ;  /* 0x0000000000fc8947 */ /* 0x000fea0003800000 */
[----:B------:R-:W-:Y:S02]  /*04b0*/  ISETP.GE.U32.AND P1, PT, R27, 0x4, PT ;  /* 0x000000041b00780c */ /* 0x000fe40003f26070 */
[----:B------:R-:W-:-:S04]  /*04c0*/  LOP3.LUT R16, R2, 0x3, RZ, 0xc0, !PT ;  /* 0x0000000302107812 */ /* 0x000fc800078ec0ff */
[----:B------:R-:W-:-:S07]  /*04d0*/  ISETP.NE.AND P0, PT, R16, RZ, PT ;  /* 0x000000ff1000720c */ /* 0x000fce0003f05270 */
[----:B------:R-:W-:Y:S06]  /*04e0*/  @!P1 BRA `(.L_x_38) ;  /* 0x00000000006c9947 */ /* 0x000fec0003800000 */
[----:B------:R-:W0:Y:S01]  /*04f0*/  LDC.64 R6, c[0x0][0x388] ;  /* 0x0000e200ff067b82 */ /* 0x000e220000000a00 */
[----:B------:R-:W1:Y:S01]  /*0500*/  LDCU.64 UR6, c[0x0][0x380] ;  /* 0x00007000ff0677ac */ /* 0x000e620008000a00 */
[----:B------:R-:W-:Y:S01]  /*0510*/  IMAD R9, R21, R3, R0 ;  /* 0x0000000315097224 */ /* 0x000fe200078e0200 */
[CC--:B------:R-:W-:Y:S02]  /*0520*/  IADD3 R5, PT, PT, R20.reuse, R21.reuse, RZ ;  /* 0x0000001514057210 */ /* 0x0c0fe40007ffe0ff */
[----:B------:R-:W-:-:S03]  /*0530*/  IADD3 R10, P1, PT, R20, R21, RZ ;  /* 0x00000015140a7210 */ /* 0x000fc60007f3e0ff */
[----:B------:R-:W2:Y:S01]  /*0540*/  LDC.64 R14, c[0x0][0x380] ;  /* 0x0000e000ff0e7b82 */ /* 0x000ea20000000a00 */
[----:B0-----:R-:W-:-:S04]  /*0550*/  IMAD.WIDE R6, R9, 0x4, R6 ;  /* 0x0000000409067825 */ /* 0x001fc800078e0206 */
[----:B------:R-:W-:Y:S02]  /*0560*/  IMAD.WIDE R8, R3, 0x4, R6 ;  /* 0x0000000403087825 */ /* 0x000fe400078e0206 */
[----:B------:R-:W3:Y:S02]  /*0570*/  LDG.E.CONSTANT R6, desc[UR4][R6.64] ;  /* 0x0000000406067981 */ /* 0x000ee4000c1e9900 */
[----:B--2---:R-:W-:Y:S01]  /*0580*/  IMAD.WIDE.U32 R14, R5, 0x4, R14 ;  /* 0x00000004050e7825 */ /* 0x004fe200078e000e */
[----:B------:R-:W-:Y:S02]  /*0590*/  IADD3.X R5, PT, PT, RZ, RZ, RZ, P1, !PT ;  /* 0x000000ffff057210 */ /* 0x000fe40000ffe4ff */
[----:B-1----:R-:W-:-:S03]  /*05a0*/  LEA R4, P1, R10, UR6, 0x2 ;  /* 0x000000060a047c11 */ /* 0x002fc6000f8210ff */
[----:B------:R-:W3:Y:S01]  /*05b0*/  LDG.E.CONSTANT R15, desc[UR4][R14.64] ;  /* 0x000000040e0f7981 */ /* 0x000ee2000c1e9900 */
[----:B------:R-:W-:Y:S01]  /*05c0*/  LEA.HI.X R5, R10, UR7, R5, 0x2, P1 ;  /* 0x000000070a057c11 */ /* 0x000fe200088f1405 */
[C---:B------:R-:W-:Y:S02]  /*05d0*/  IMAD.WIDE R10, R3.reuse, 0x4, R8 ;  /* 0x00000004030a7825 */ /* 0x040fe400078e0208 */
[----:B------:R-:W2:Y:S04]  /*05e0*/  LDG.E.CONSTANT R8, desc[UR4][R8.64] ;  /* 0x0000000408087981 */ /* 0x000ea8000c1e9900 */
[----:B------:R-:W2:Y:S01]  /*05f0*/  LDG.E.CONSTANT R17, desc[UR4][R4.64+0x4] ;  /* 0x0000040404117981 */ /* 0x000ea2000c1e9900 */
[----:B------:R-:W-:-:S03]  /*0600*/  IMAD.WIDE R12, R3, 0x4, R10 ;  /* 0x00000004030c7825 */ /* 0x000fc600078e020a */
[----:B------:R-:W4:Y:S04]  /*0610*/  LDG.E.CONSTANT R22, desc[UR4][R10.64] ;  /* 0x000000040a167981 */ /* 0x000f28000c1e9900 */
[----:B------:R-:W4:Y:S04]  /*0620*/  LDG.E.CONSTANT R18, desc[UR4][R4.64+0x8] ;  /* 0x0000080404127981 */ /* 0x000f28000c1e9900 */
[----:B------:R-:W5:Y:S04]  /*0630*/  LDG.E.CONSTANT R26, desc[UR4][R4.64+0xc] ;  /* 0x00000c04041a7981 */ /* 0x000f68000c1e9900 */
[----:B------:R-:W5:Y:S01]  /*0640*/  LDG.E.CONSTANT R12, desc[UR4][R12.64] ;  /* 0x000000040c0c7981 */ /* 0x000f62000c1e9900 */
[----:B------:R-:W-:Y:S01]  /*0650*/  IADD3 R21, PT, PT, R21, 0x4, RZ ;  /* 0x0000000415157810 */ /* 0x000fe20007ffe0ff */
[----:B---3--:R-:W-:-:S04]  /*0660*/  FFMA R24, R15, R6, R24 ;  /* 0x000000060f187223 */ /* 0x008fc80000000018 */
[----:B--2---:R-:W-:-:S04]  /*0670*/  FFMA R17, R17, R8, R24 ;  /* 0x0000000811117223 */ /* 0x004fc80000000018 */
[----:B----4-:R-:W-:-:S04]  /*0680*/  FFMA R17, R18, R22, R17 ;  /* 0x0000001612117223 */ /* 0x010fc80000000011 */
[----:B-----5:R-:W-:-:S07]  /*0690*/  FFMA R24, R26, R12, R17 ;  /* 0x0000000c1a187223 */ /* 0x020fce0000000011 */
.L_x_38:
[----:B------:R-:W-:Y:S05]  /*06a0*/  @!P0 BRA `(.L_x_35) ;  /* 0x00000000007c8947 */ /* 0x000fea0003800000 */
[----:B------:R-:W-:Y:S01]  /*06b0*/  ISETP.NE.AND P1, PT, R16, 0x1, PT ;  /* 0x000000011000780c */ /* 0x000fe20003f25270 */
[----:B------:R-:W0:Y:S01]  /*06c0*/  LDC.64 R12, c[0x0][0x380] ;  /* 0x0000e000ff0c7b82 */ /* 0x000e220000000a00 */
[----:B------:R-:W-:-:S04]  /*06d0*/  LOP3.LUT R2, R2, 0x1, RZ, 0xc0, !PT ;  /* 0x0000000102027812 */ /* 0x000fc800078ec0ff */
[----:B------:R-:W-:-:S03]  /*06e0*/  ISETP.NE.U32.AND P0, PT, R2, 0x1, PT ;  /* 0x000000010200780c */ /* 0x000fc60003f05070 */
[----:B------:R-:W1:Y:S04]  /*06f0*/  LDC.64 R10, c[0x0][0x388] ;  /* 0x0000e200ff0a7b82 */ /* 0x000e680000000a00 */
[CC--:B------:R-:W-:Y:S02]  /*0700*/  @P1 IADD3 R15, PT, PT, R20.reuse, R21.reuse, RZ ;  /* 0x00000015140f1210 */ /* 0x0c0fe40007ffe0ff */
[----:B------:R-:W-:Y:S02]  /*0710*/  @P1 IADD3 R2, P2, PT, R20, R21, RZ ;  /* 0x0000001514021210 */ /* 0x000fe40007f5e0ff */
[----:B------:R-:W2:Y:S02]  /*0720*/  @P1 LDC.64 R4, c[0x0][0x380] ;  /* 0x0000e000ff041b82 */ /* 0x000ea40000000a00 */
[----:B------:R-:W-:-:S06]  /*0730*/  @P1 IADD3.X R14, PT, PT, RZ, RZ, RZ, P2, !PT ;  /* 0x000000ffff0e1210 */ /* 0x000fcc00017fe4ff */
[----:B------:R-:W3:Y:S01]  /*0740*/  LDC.64 R6, c[0x0][0x380] ;  /* 0x0000e000ff067b82 */ /* 0x000ee20000000a00 */
[----:B0-----:R-:W-:-:S04]  /*0750*/  @P1 IMAD.WIDE.U32 R12, R15, 0x4, R12 ;  /* 0x000000040f0c1825 */ /* 0x001fc800078e000c */
[C---:B------:R-:W-:Y:S01]  /*0760*/  @P1 IMAD R15, R21.reuse, R3, R0 ;  /* 0x00000003150f1224 */ /* 0x040fe200078e0200 */
[----:B------:R-:W-:Y:S01]  /*0770*/  @P1 IADD3 R21, PT, PT, R21, 0x2, RZ ;  /* 0x0000000215151810 */ /* 0x000fe20007ffe0ff */
[----:B------:R-:W4:Y:S01]  /*0780*/  @P1 LDG.E.CONSTANT R13, desc[UR4][R12.64] ;  /* 0x000000040c0d1981 */ /* 0x000f22000c1e9900 */
[----:B------:R-:W0:Y:S01]  /*0790*/  LDC.64 R8, c[0x0][0x388] ;  /* 0x0000e200ff087b82 */ /* 0x000e220000000a00 */
[----:B-1----:R-:W-:Y:S01]  /*07a0*/  @P1 IMAD.WIDE R10, R15, 0x4, R10 ;  /* 0x000000040f0a1825 */ /* 0x002fe200078e020a */
[----:B------:R-:W-:Y:S02]  /*07b0*/  @!P0 IADD3 R17, PT, PT, R20, R21, RZ ;  /* 0x0000001514118210 */ /* 0x000fe40007ffe0ff */
[----:B--2---:R-:W-:Y:S01]  /*07c0*/  @P1 LEA R4, P2, R2, R4, 0x2 ;  /* 0x0000000402041211 */ /* 0x004fe200078410ff */
[----:B------:R-:W-:-:S03]  /*07d0*/  @!P0 IMAD R21, R21, R3, R0 ;  /* 0x0000000315158224 */ /* 0x000fc600078e0200 */
[----:B------:R-:W-:Y:S01]  /*07e0*/  @P1 LEA.HI.X R5, R2, R5, R14, 0x2, P2 ;  /* 0x0000000502051211 */ /* 0x000fe200010f140e */
[----:B------:R-:W-:Y:S01]  /*07f0*/  @P1 IMAD.WIDE R14, R3, 0x4, R10 ;  /* 0x00000004030e1825 */ /* 0x000fe200078e020a */
[----:B------:R-:W4:Y:S03]  /*0800*/  @P1 LDG.E.CONSTANT R2, desc[UR4][R10.64] ;  /* 0x000000040a021981 */ /* 0x000f26000c1e9900 */
[----:B---3--:R-:W-:Y:S01]  /*0810*/  @!P0 IMAD.WIDE.U32 R6, R17, 0x4, R6 ;  /* 0x0000000411068825 */ /* 0x008fe200078e0006 */
[----:B------:R-:W2:Y:S04]  /*0820*/  @P1 LDG.E.CONSTANT R5, desc[UR4][R4.64+0x4] ;  /* 0x0000040404051981 */ /* 0x000ea8000c1e9900 */
[----:B------:R-:W2:Y:S01]  /*0830*/  @P1 LDG.E.CONSTANT R14, desc[UR4][R14.64] ;  /* 0x000000040e0e1981 */ /* 0x000ea2000c1e9900 */
[----:B0-----:R-:W-:-:S03]  /*0840*/  @!P0 IMAD.WIDE R8, R21, 0x4, R8 ;  /* 0x0000000415088825 */ /* 0x001fc600078e0208 */
[----:B------:R-:W3:Y:S04]  /*0850*/  @!P0 LDG.E.CONSTANT R7, desc[UR4][R6.64] ;  /* 0x0000000406078981 */ /* 0x000ee8000c1e9900 */
[----:B------:R-:W3:Y:S01]  /*0860*/  @!P0 LDG.E.CONSTANT R8, desc[UR4][R8.64] ;  /* 0x0000000408088981 */ /* 0x000ee2000c1e9900 */
[----:B----4-:R-:W-:-:S04]  /*0870*/  @P1 FFMA R2, R13, R2, R24 ;  /* 0x000000020d021223 */ /* 0x010fc80000000018 */
[----:B--2---:R-:W-:-:S04]  /*0880*/  @P1 FFMA R24, R5, R14, R2 ;  /* 0x0000000e05181223 */ /* 0x004fc80000000002 */
[----:B---3--:R-:W-:-:S07]  /*0890*/  @!P0 FFMA R24, R7, R8, R24 ;  /* 0x0000000807188223 */ /* 0x008fce0000000018 */
.L_x_35:
[----:B------:R-:W0:Y:S01]  /*08a0*/  LDC.64 R4, c[0x0][0x390] ;  /* 0x0000e400ff047b82 */ /* 0x000e220000000a00 */
[----:B------:R-:W-:-:S04]  /*08b0*/  IMAD R3, R19, R3, R0 ;  /* 0x0000000313037224 */ /* 0x000fc800078e0200 */
[----:B0-----:R-:W-:-:S05]  /*08c0*/  IMAD.WIDE R2, R3, 0x4, R4 ;  /* 0x0000000403027825 */ /* 0x001fca00078e0204 */
[----:B------:R-:W-:Y:S01]  /*08d0*/  STG.E desc[UR4][R2.64], R24 ;  /* 0x0000001802007986 */ /* 0x000fe2000c101904 */
[----:B------:R-:W-:Y:S05]  /*08e0*/  EXIT ;  /* 0x000000000000794d */ /* 0x000fea0003800000 */
.L_x_39:
        /* <DEDUP_REMOVED lines=9> */
.L_x_158:


//--------------------- .text.batch_normalize_simple --------------------------
	.section	.text.batch_normalize_simple,"ax",@progbits
	.align	128
        .global         batch_normalize_simple
        .type           batch_normalize_simple,@function
        .size           batch_normalize_simple,(.L_x_152 - batch_normalize_simple)
        .other          batch_normalize_simple,@"STO_CUDA_ENTRY STV_DEFAULT"
batch_normalize_simple:
.text.batch_normalize_simple:
        /* <DEDUP_REMOVED lines=8> */
[----:B------:R-:W0:Y:S01]  /*0080*/  LDC R0, c[0x0][0x38c] ;  /* 0x0000e300ff007b82 */ /* 0x000e220000000800 */
[----:B------:R-:W1:Y:S01]  /*0090*/  LDCU.64 UR4, c[0x0][0x380] ;  /* 0x00007000ff0477ac */ /* 0x000e620008000a00 */
[----:B------:R-:W-:Y:S01]  /*00a0*/  HFMA2 R8, -RZ, RZ, 0, 0 ;  /* 0x00000000ff087431 */ /* 0x000fe200000001ff */
[----:B------:R-:W2:Y:S01]  /*00b0*/  LDCU.64 UR6, c[0x0][0x358] ;  /* 0x00006b00ff0677ac */ /* 0x000ea20008000a00 */
[----:B0-----:R-:W-:Y:S01]  /*00c0*/  IMAD R6, R3, R0, RZ ;  /* 0x0000000003067224 */ /* 0x001fe200078e02ff */
[----:B------:R-:W-:-:S03]  /*00d0*/  ISETP.GE.AND P0, PT, R0, 0x1, PT ;  /* 0x000000010000780c */ /* 0x000fc60003f06270 */
[----:B------:R-:W-:-:S03]  /*00e0*/  IMAD.WIDE R6, R6, 0x4, RZ ;  /* 0x0000000406067825 */ /* 0x000fc600078e02ff */
[----:B-1----:R-:W-:-:S04]  /*00f0*/  IADD3 R4, P1, PT, R6, UR4, RZ ;  /* 0x0000000406047c10 */ /* 0x002fc8000ff3e0ff */
[----:B------:R-:W-:-:S03]  /*0100*/  IADD3.X R5, PT, PT, R7, UR5, RZ, P1, !PT ;  /* 0x0000000507057c10 */ /* 0x000fc60008ffe4ff */
[----:B--2---:R-:W-:Y:S06]  /*0110*/  @!P0 BRA `(.L_x_40) ;  /* 0x0000000400888947 */ /* 0x004fec0003800000 */
[C---:B------:R-:W-:Y:S02]  /*0120*/  ISETP.GE.U32.AND P2, PT, R0.reuse, 0x10, PT ;  /* 0x000000100000780c */ /* 0x040fe40003f46070 */
[----:B------:R-:W-:Y:S02]  /*0130*/  CS2R R8, SRZ ;  /* 0x0000000000087805 */ /* 0x000fe4000001ff00 */
[----:B------:R-:W-:-:S04]  /*0140*/  LOP3.LUT R24, R0, 0xf, RZ, 0xc0, !PT ;  /* 0x0000000f00187812 */ /* 0x000fc800078ec0ff */
[----:B------:R-:W-:-:S05]  /*0150*/  ISETP.NE.AND P1, PT, R24, RZ, PT ;  /* 0x000000ff1800720c */ /* 0x000fca0003f25270 */
[----:B------:R-:W-:Y:S08]  /*0160*/  @!P2 BRA `(.L_x_41) ;  /* 0x0000000000a8a947 */ /* 0x000ff00003800000 */
[----:B------:R-:W-:Y:S02]  /*0170*/  IADD3 R2, P2, PT, R4, 0x20, RZ ;  /* 0x0000002004027810 */ /* 0x000fe40007f5e0ff */
[----:B------:R-:W-:Y:S02]  /*0180*/  LOP3.LUT R9, R0, 0x7ffffff0, RZ, 0xc0, !PT ;  /* 0x7ffffff000097812 */ /* 0x000fe400078ec0ff */
[----:B------:R-:W-:Y:S02]  /*0190*/  MOV R8, RZ ;  /* 0x000000ff00087202 */ /* 0x000fe40000000f00 */
[----:B------:R-:W-:Y:S02]  /*01a0*/  IADD3.X R3, PT, PT, RZ, R5, RZ, P2, !PT ;  /* 0x00000005ff037210 */ /* 0x000fe400017fe4ff */
[----:B------:R-:W-:-:S07]  /*01b0*/  IADD3 R23, PT, PT, -R9, RZ, RZ ;  /* 0x000000ff09177210 */ /* 0x000fce0007ffe1ff */
.L_x_42:
[----:B------:R-:W2:Y:S04]  /*01c0*/  LDG.E R21, desc[UR6][R2.64+-0x20] ;  /* 0xffffe00602157981 */ /* 0x000ea8000c1e1900 */
[----:B------:R-:W3:Y:S04]  /*01d0*/  LDG.E R20, desc[UR6][R2.64+-0x1c] ;  /* 0xffffe40602147981 */ /* 0x000ee8000c1e1900 */
[----:B------:R-:W4:Y:S04]  /*01e0*/  LDG.E R22, desc[UR6][R2.64+-0x18] ;  /* 0xffffe80602167981 */ /* 0x000f28000c1e1900 */
[----:B------:R-:W5:Y:S04]  /*01f0*/  LDG.E R19, desc[UR6][R2.64+-0x14] ;  /* 0xffffec0602137981 */ /* 0x000f68000c1e1900 */
        /* <DEDUP_REMOVED lines=8> */
[----:B------:R-:W5:Y:S01]  /*0280*/  LDG.E R10, desc[UR6][R2.64+0x10] ;  /* 0x00001006020a7981 */ /* 0x000f62000c1e1900 */
[----:B--2---:R-:W-:-:S03]  /*0290*/  FFMA R21, R21, R21, R8 ;  /* 0x0000001515157223 */ /* 0x004fc60000000008 */
[----:B------:R-:W2:Y:S01]  /*02a0*/  LDG.E R8, desc[UR6][R2.64+0x14] ;  /* 0x0000140602087981 */ /* 0x000ea2000c1e1900 */
[----:B---3--:R-:W-:-:S03]  /*02b0*/  FFMA R21, R20, R20, R21 ;  /* 0x0000001414157223 */ /* 0x008fc60000000015 */
[----:B------:R-:W3:Y:S01]  /*02c0*/  LDG.E R20, desc[UR6][R2.64+0x18] ;  /* 0x0000180602147981 */ /* 0x000ee2000c1e1900 */
[----:B----4-:R-:W-:-:S03]  /*02d0*/  FFMA R22, R22, R22, R21 ;  /* 0x0000001616167223 */ /* 0x010fc60000000015 */
[----:B------:R0:W4:Y:S01]  /*02e0*/  LDG.E R21, desc[UR6][R2.64+0x1c] ;  /* 0x00001c0602157981 */ /* 0x000122000c1e1900 */
[----:B------:R-:W-:Y:S01]  /*02f0*/  IADD3 R23, PT, PT, R23, 0x10, RZ ;  /* 0x0000001017177810 */ /* 0x000fe20007ffe0ff */
[----:B-----5:R-:W-:-:S03]  /*0300*/  FFMA R19, R19, R19, R22 ;  /* 0x0000001313137223 */ /* 0x020fc60000000016 */
[----:B------:R-:W-:Y:S01]  /*0310*/  ISETP.NE.AND P2, PT, R23, RZ, PT ;  /* 0x000000ff1700720c */ /* 0x000fe20003f45270 */
[----:B------:R-:W-:-:S04]  /*0320*/  FFMA R18, R18, R18, R19 ;  /* 0x0000001212127223 */ /* 0x000fc80000000013 */
[----:B------:R-:W-:Y:S01]  /*0330*/  FFMA R17, R17, R17, R18 ;  /* 0x0000001111117223 */ /* 0x000fe20000000012 */
[----:B0-----:R-:W-:-:S03]  /*0340*/  IADD3 R2, P3, PT, R2, 0x40, RZ ;  /* 0x0000004002027810 */ /* 0x001fc60007f7e0ff */
[----:B------:R-:W-:Y:S01]  /*0350*/  FFMA R16, R16, R16, R17 ;  /* 0x0000001010107223 */ /* 0x000fe20000000011 */
[----:B------:R-:W-:-:S03]  /*0360*/  IADD3.X R3, PT, PT, RZ, R3, RZ, P3, !PT ;  /* 0x00000003ff037210 */ /* 0x000fc60001ffe4ff */
[----:B------:R-:W-:-:S04]  /*0370*/  FFMA R15, R15, R15, R16 ;  /* 0x0000000f0f0f7223 */ /* 0x000fc80000000010 */
[----:B------:R-:W-:-:S04]  /*0380*/  FFMA R14, R14, R14, R15 ;  /* 0x0000000e0e0e7223 */ /* 0x000fc8000000000f */
[----:B------:R-:W-:-:S04]  /*0390*/  FFMA R13, R13, R13, R14 ;  /* 0x0000000d0d0d7223 */ /* 0x000fc8000000000e */
[----:B------:R-:W-:-:S04]  /*03a0*/  FFMA R12, R12, R12, R13 ;  /* 0x0000000c0c0c7223 */ /* 0x000fc8000000000d */
[----:B------:R-:W-:-:S04]  /*03b0*/  FFMA R11, R11, R11, R12 ;  /* 0x0000000b0b0b7223 */ /* 0x000fc8000000000c */
[----:B------:R-:W-:-:S04]  /*03c0*/  FFMA R11, R10, R10, R11 ;  /* 0x0000000a0a0b7223 */ /* 0x000fc8000000000b */
[----:B--2---:R-:W-:-:S04]  /*03d0*/  FFMA R11, R8, R8, R11 ;  /* 0x00000008080b7223 */ /* 0x004fc8000000000b */
[----:B---3--:R-:W-:-:S04]  /*03e0*/  FFMA R8, R20, R20, R11 ;  /* 0x0000001414087223 */ /* 0x008fc8000000000b */
[----:B----4-:R-:W-:Y:S01]  /*03f0*/  FFMA R8, R21, R21, R8 ;  /* 0x0000001515087223 */ /* 0x010fe20000000008 */
[----:B------:R-:W-:Y:S06]  /*0400*/  @P2 BRA `(.L_x_42) ;  /* 0xfffffffc006c2947 */ /* 0x000fec000383ffff */
.L_x_41:
[----:B------:R-:W-:Y:S05]  /*0410*/  @!P1 BRA `(.L_x_40) ;  /* 0x0000000000c89947 */ /* 0x000fea0003800000 */
[----:B------:R-:W-:Y:S02]  /*0420*/  ISETP.GE.U32.AND P1, PT, R24, 0x8, PT ;  /* 0x000000081800780c */ /* 0x000fe40003f26070 */
[----:B------:R-:W-:-:S04]  /*0430*/  LOP3.LUT R10, R0, 0x7, RZ, 0xc0, !PT ;  /* 0x00000007000a7812 */ /* 0x000fc800078ec0ff */
[----:B------:R-:W-:-:S07]  /*0440*/  ISETP.NE.AND P2, PT, R10, RZ, PT ;  /* 0x000000ff0a00720c */ /* 0x000fce0003f45270 */
[----:B------:R-:W-:Y:S06]  /*0450*/  @!P1 BRA `(.L_x_43) ;  /* 0x0000000000489947 */ /* 0x000fec0003800000 */
[----:B------:R-:W-:-:S05]  /*0460*/  IMAD.WIDE.U32 R2, R9, 0x4, R4 ;  /* 0x0000000409027825 */ /* 0x000fca00078e0004 */
[----:B------:R-:W2:Y:S04]  /*0470*/  LDG.E R11, desc[UR6][R2.64] ;  /* 0x00000006020b7981 */ /* 0x000ea8000c1e1900 */
[----:B------:R-:W3:Y:S04]  /*0480*/  LDG.E R13, desc[UR6][R2.64+0x4] ;  /* 0x00000406020d7981 */ /* 0x000ee8000c1e1900 */
[----:B------:R-:W4:Y:S04]  /*0490*/  LDG.E R15, desc[UR6][R2.64+0x8] ;  /* 0x00000806020f7981 */ /* 0x000f28000c1e1900 */
[----:B------:R-:W5:Y:S04]  /*04a0*/  LDG.E R17, desc[UR6][R2.64+0xc] ;  /* 0x00000c0602117981 */ /* 0x000f68000c1e1900 */
[----:B------:R-:W5:Y:S04]  /*04b0*/  LDG.E R19, desc[UR6][R2.64+0x10] ;  /* 0x0000100602137981 */ /* 0x000f68000c1e1900 */
[----:B------:R-:W5:Y:S04]  /*04c0*/  LDG.E R21, desc[UR6][R2.64+0x14] ;  /* 0x0000140602157981 */ /* 0x000f68000c1e1900 */
[----:B------:R-:W5:Y:S04]  /*04d0*/  LDG.E R23, desc[UR6][R2.64+0x18] ;  /* 0x0000180602177981 */ /* 0x000f68000c1e1900 */
[----:B------:R-:W5:Y:S01]  /*04e0*/  LDG.E R25, desc[UR6][R2.64+0x1c] ;  /* 0x00001c0602197981 */ /* 0x000f62000c1e1900 */
[----:B------:R-:W-:Y:S01]  /*04f0*/  IADD3 R9, PT, PT, R9, 0x8, RZ ;  /* 0x0000000809097810 */ /* 0x000fe20007ffe0ff */
[----:B--2---:R-:W-:-:S04]  /*0500*/  FFMA R8, R11, R11, R8 ;  /* 0x0000000b0b087223 */ /* 0x004fc80000000008 */
[----:B---3--:R-:W-:-:S04]  /*0510*/  FFMA R8, R13, R13, R8 ;  /* 0x0000000d0d087223 */ /* 0x008fc80000000008 */
[----:B----4-:R-:W-:-:S04]  /*0520*/  FFMA R8, R15, R15, R8 ;  /* 0x0000000f0f087223 */ /* 0x010fc80000000008 */
[----:B-----5:R-:W-:-:S04]  /*0530*/  FFMA R8, R17, R17, R8 ;  /* 0x0000001111087223 */ /* 0x020fc80000000008 */
[----:B------:R-:W-:-:S04]  /*0540*/  FFMA R8, R19, R19, R8 ;  /* 0x0000001313087223 */ /* 0x000fc80000000008 */
[----:B------:R-:W-:-:S04]  /*0550*/  FFMA R8, R21, R21, R8 ;  /* 0x0000001515087223 */ /* 0x000fc80000000008 */
[----:B------:R-:W-:-:S04]  /*0560*/  FFMA R8, R23, R23, R8 ;  /* 0x0000001717087223 */ /* 0x000fc80000000008 */
[----:B------:R-:W-:-:S07]  /*0570*/  FFMA R8, R25, R25, R8 ;  /* 0x0000001919087223 */ /* 0x000fce0000000008 */
.L_x_43:
        /* <DEDUP_REMOVED lines=9> */
[----:B------:R-:W5:Y:S01]  /*0610*/  LDG.E R17, desc[UR6][R2.64+0xc] ;  /* 0x00000c0602117981 */ /* 0x000f62000c1e1900 */
[----:B------:R-:W-:Y:S01]  /*0620*/  IADD3 R9, PT, PT, R9, 0x4, RZ ;  /* 0x0000000409097810 */ /* 0x000fe20007ffe0ff */
[----:B--2---:R-:W-:-:S04]  /*0630*/  FFMA R8, R11, R11, R8 ;  /* 0x0000000b0b087223 */ /* 0x004fc80000000008 */
[----:B---3--:R-:W-:-:S04]  /*0640*/  FFMA R8, R13, R13, R8 ;  /* 0x0000000d0d087223 */ /* 0x008fc80000000008 */
[----:B----4-:R-:W-:-:S04]  /*0650*/  FFMA R8, R15, R15, R8 ;  /* 0x0000000f0f087223 */ /* 0x010fc80000000008 */
[----:B-----5:R-:W-:-:S07]  /*0660*/  FFMA R8, R17, R17, R8 ;  /* 0x0000001111087223 */ /* 0x020fce0000000008 */
.L_x_44:
[----:B------:R-:W-:Y:S05]  /*0670*/  @!P2 BRA `(.L_x_40) ;  /* 0x000000000030a947 */ /* 0x000fea0003800000 */
[----:B------:R-:W-:Y:S01]  /*0680*/  IMAD.WIDE.U32 R2, R9, 0x4, R6 ;  /* 0x0000000409027825 */ /* 0x000fe200078e0006 */
[----:B------:R-:W-:Y:S02]  /*0690*/  IADD3 R0, PT, PT, -R0, RZ, RZ ;  /* 0x000000ff00007210 */ /* 0x000fe40007ffe1ff */
[----:B------:R-:W-:-:S04]  /*06a0*/  IADD3 R2, P1, PT, R2, UR4, RZ ;  /* 0x0000000402027c10 */ /* 0x000fc8000ff3e0ff */
[----:B------:R-:W-:-:S09]  /*06b0*/  IADD3.X R9, PT, PT, R3, UR5, RZ, P1, !PT ;  /* 0x0000000503097c10 */ /* 0x000fd20008ffe4ff */
.L_x_45:
[----:B------:R-:W-:-:S06]  /*06c0*/  MOV R3, R9 ;  /* 0x0000000900037202 */ /* 0x000fcc0000000f00 */
[----:B------:R0:W2:Y:S01]  /*06d0*/  LDG.E R3, desc[UR6][R2.64] ;  /* 0x0000000602037981 */ /* 0x0000a2000c1e1900 */
[----:B------:R-:W-:-:S04]  /*06e0*/  IADD3 R0, PT, PT, R0, 0x1, RZ ;  /* 0x0000000100007810 */ /* 0x000fc80007ffe0ff */
[----:B------:R-:W-:Y:S02]  /*06f0*/  ISETP.NE.AND P1, PT, R0, RZ, PT ;  /* 0x000000ff0000720c */ /* 0x000fe40003f25270 */
[----:B0-----:R-:W-:-:S04]  /*0700*/  IADD3 R2, P2, PT, R2, 0x4, RZ ;  /* 0x0000000402027810 */ /* 0x001fc80007f5e0ff */
[----:B------:R-:W-:Y:S01]  /*0710*/  IADD3.X R9, PT, PT, RZ, R9, RZ, P2, !PT ;  /* 0x00000009ff097210 */ /* 0x000fe200017fe4ff */
[----:B--2---:R-:W-:-:S06]  /*0720*/  FFMA R8, R3, R3, R8 ;  /* 0x0000000303087223 */ /* 0x004fcc0000000008 */
[----:B------:R-:W-:Y:S05]  /*0730*/  @P1 BRA `(.L_x_45) ;  /* 0xfffffffc00e01947 */ /* 0x000fea000383ffff */
.L_x_40:
[----:B------:R-:W-:Y:S01]  /*0740*/  IADD3 R0, PT, PT, R8, -0xd000000, RZ ;  /* 0xf300000008007810 */ /* 0x000fe20007ffe0ff */
[----:B------:R0:W1:Y:S01]  /*0750*/  MUFU.RSQ R9, R8 ;  /* 0x0000000800097308 */ /* 0x0000620000001400 */
[----:B------:R-:W-:Y:S02]  /*0760*/  BSSY.RECONVERGENT B0, `(.L_x_46) ;  /* 0x000000c000007945 */ /* 0x000fe40003800200 */
[----:B------:R-:W-:-:S13]  /*0770*/  ISETP.GT.U32.AND P1, PT, R0, 0x727fffff, PT ;  /* 0x727fffff0000780c */ /* 0x000fda0003f24070 */
[----:B0-----:R-:W-:Y:S05]  /*0780*/  @!P1 BRA `(.L_x_47) ;  /* 0x0000000000149947 */ /* 0x001fea0003800000 */
[----:B------:R-:W-:Y:S02]  /*0790*/  MOV R0, R8 ;  /* 0x0000000800007202 */ /* 0x000fe40000000f00 */
[----:B------:R-:W-:-:S07]  /*07a0*/  MOV R11, 0x7c0 ;  /* 0x000007c0000b7802 */ /* 0x000fce0000000f00 */
[----:B-1----:R-:W-:Y:S05]  /*07b0*/  CALL.REL.NOINC `($__internal_1_$__cuda_sm20_sqrt_rn_f32_slowpath) ;  /* 0x0000001c00f07944 */ /* 0x002fea0003c00000 */
[----:B------:R-:W-:Y:S01]  /*07c0*/  MOV R3, R0 ;  /* 0x0000000000037202 */ /* 0x000fe20000000f00 */
[----:B------:R-:W-:Y:S06]  /*07d0*/  BRA `(.L_x_48) ;  /* 0x0000000000107947 */ /* 0x000fec0003800000 */
.L_x_47:
[C---:B-1----:R-:W-:Y:S01]  /*07e0*/  FMUL.FTZ R3, R9.reuse, R8 ;  /* 0x0000000809037220 */ /* 0x042fe20000410000 */
[----:B------:R-:W-:-:S03]  /*07f0*/  FMUL.FTZ R0, R9, 0.5 ;  /* 0x3f00000009007820 */ /* 0x000fc60000410000 */
[----:B------:R-:W-:-:S04]  /*0800*/  FFMA R8, -R3, R3, R8 ;  /* 0x0000000303087223 */ /* 0x000fc80000000108 */
[----:B------:R-:W-:-:S07]  /*0810*/  FFMA R3, R8, R0, R3 ;  /* 0x0000000008037223 */ /* 0x000fce0000000003 */
.L_x_48:
[----:B------:R-:W-:Y:S05]  /*0820*/  BSYNC.RECONVERGENT B0 ;  /* 0x0000000000007941 */ /* 0x000fea0003800200 */
.L_x_46:
[----:B------:R-:W-:-:S13]  /*0830*/  FSETP.LEU.OR P0, PT, R3, 1.00000001335143196e-10, !P0 ;  /* 0x2edbe6ff0300780b */ /* 0x000fda000470b400 */
[----:B------:R-:W-:Y:S05]  /*0840*/  @P0 EXIT ;  /* 0x000000000000094d */ /* 0x000fea0003800000 */
[----:B------:R-:W0:Y:S01]  /*0850*/  LDCU UR4, c[0x0][0x38c] ;  /* 0x00007180ff0477ac */ /* 0x000e220008000800 */
[----:B------:R-:W-:Y:S01]  /*0860*/  HFMA2 R11, -RZ, RZ, 0, 0 ;  /* 0x00000000ff0b7431 */ /* 0x000fe200000001ff */
[----:B0-----:R-:W-:Y:S02]  /*0870*/  UISETP.GE.U32.AND UP0, UPT, UR4, 0x10, UPT ;  /* 0x000000100400788c */ /* 0x001fe4000bf06070 */
[----:B------:R-:W-:-:S07]  /*0880*/  ULOP3.LUT UR8, UR4, 0xf, URZ, 0xc0, !UPT ;  /* 0x0000000f04087892 */ /* 0x000fce000f8ec0ff */
[----:B------:R-:W-:Y:S05]  /*0890*/  BRA.U !UP0, `(.L_x_49) ;  /* 0x00000011080c7547 */ /* 0x000fea000b800000 */
[----:B------:R-:W-:Y:S01]  /*08a0*/  ULOP3.LUT UR4, UR4, 0x7ffffff0, URZ, 0xc0, !UPT ;  /* 0x7ffffff004047892 */ /* 0x000fe2000f8ec0ff */
[----:B------:R-:W-:-:S03]  /*08b0*/  IADD3 R0, P0, PT, R4, 0x20, RZ ;  /* 0x0000002004007810 */ /* 0x000fc60007f1e0ff */
[----:B------:R-:W-:Y:S01]  /*08c0*/  UIADD3 UR5, UPT, UPT, -UR4, URZ, URZ ;  /* 0x000000ff04057290 */ /* 0x000fe2000fffe1ff */
[----:B------:R-:W-:Y:S02]  /*08d0*/  IADD3.X R13, PT, PT, RZ, R5, RZ, P0, !PT ;  /* 0x00000005ff0d7210 */ /* 0x000fe400007fe4ff */
[----:B------:R-:W-:-:S09]  /*08e0*/  MOV R11, UR4 ;  /* 0x00000004000b7c02 */ /* 0x000fd20008000f00 */
.L_x_82:
[----:B0-----:R-:W-:Y:S02]  /*08f0*/  MOV R8, R0 ;  /* 0x0000000000087202 */ /* 0x001fe40000000f00 */
[----:B------:R-:W-:-:S05]  /*0900*/  MOV R9, R13 ;  /* 0x0000000d00097202 */ /* 0x000fca0000000f00 */
[----:B------:R-:W2:Y:S01]  /*0910*/  LDG.E R0, desc[UR6][R8.64+-0x20] ;  /* 0xffffe00608007981 */ /* 0x000ea2000c1e1900 */
[----:B------:R-:W0:Y:S01]  /*0920*/  MUFU.RCP R2, R3 ;  /* 0x0000000300027308 */ /* 0x000e220000001000 */
[----:B------:R-:W-:Y:S01]  /*0930*/  UIADD3 UR5, UPT, UPT, UR5, 0x10, URZ ;  /* 0x0000001005057890 */ /* 0x000fe2000fffe0ff */
[----:B------:R-:W-:Y:S03]  /*0940*/  BSSY.RECONVERGENT B2, `(.L_x_50) ;  /* 0x000000c000027945 */ /* 0x000fe60003800200 */
[----:B------:R-:W-:Y:S01]  /*0950*/  UISETP.NE.AND UP0, UPT, UR5, URZ, UPT ;  /* 0x000000ff0500728c */ /* 0x000fe2000bf05270 */
[----:B0-----:R-:W-:-:S04]  /*0960*/  FFMA R13, R2, -R3, 1 ;  /* 0x3f800000020d7423 */ /* 0x001fc80000000803 */
[----:B------:R-:W-:Y:S01]  /*0970*/  FFMA R13, R2, R13, R2 ;  /* 0x0000000d020d7223 */ /* 0x000fe20000000002 */
[----:B--2---:R-:W0:Y:S03]  /*0980*/  FCHK P0, R0, R3 ;  /* 0x0000000300007302 */ /* 0x004e260000000000 */
[----:B------:R-:W-:-:S04]  /*0990*/  FFMA R2, R0, R13, RZ ;  /* 0x0000000d00027223 */ /* 0x000fc800000000ff */
[----:B------:R-:W-:-:S04]  /*09a0*/  FFMA R10, R2, -R3, R0 ;  /* 0x80000003020a7223 */ /* 0x000fc80000000000 */
[----:B------:R-:W-:Y:S01]  /*09b0*/  FFMA R13, R13, R10, R2 ;  /* 0x0000000a0d0d7223 */ /* 0x000fe20000000002 */
[----:B0-----:R-:W-:Y:S06]  /*09c0*/  @!P0 BRA `(.L_x_51) ;  /* 0x00000000000c8947 */ /* 0x001fec0003800000 */
[----:B------:R-:W-:-:S07]  /*09d0*/  MOV R2, 0x9f0 ;  /* 0x000009f000027802 */ /* 0x000fce0000000f00 */
[----:B------:R-:W-:Y:S05]  /*09e0*/  CALL.REL.NOINC `($__internal_2_$__cuda_sm3x_div_rn_noftz_f32_slowpath) ;  /* 0x0000001c00c07944 */ /* 0x000fea0003c00000 */
[----:B------:R-:W-:-:S07]  /*09f0*/  MOV R13, R15 ;  /* 0x0000000f000d7202 */ /* 0x000fce0000000f00 */
.L_x_51:
[----:B------:R-:W-:Y:S05]  /*0a00*/  BSYNC.RECONVERGENT B2 ;  /* 0x0000000000027941 */ /* 0x000fea0003800200 */
.L_x_50:
[----:B------:R-:W2:Y:S01]  /*0a10*/  LDG.E R17, desc[UR6][R8.64+-0x1c] ;  /* 0xffffe40608117981 */ /* 0x000ea2000c1e1900 */
[----:B------:R-:W0:Y:S01]  /*0a20*/  MUFU.RCP R0, R3 ;  /* 0x0000000300007308 */ /* 0x000e220000001000 */
[----:B------:R-:W-:Y:S02]  /*0a30*/  BSSY.RECONVERGENT B2, `(.L_x_52) ;  /* 0x000000c000027945 */ /* 0x000fe40003800200 */
[----:B------:R1:W-:Y:S01]  /*0a40*/  STG.E desc[UR6][R8.64+-0x20], R13 ;  /* 0xffffe00d08007986 */ /* 0x0003e2000c101906 */
[----:B0-----:R-:W-:-:S04]  /*0a50*/  FFMA R15, R0, -R3, 1 ;  /* 0x3f800000000f7423 */ /* 0x001fc80000000803 */
[----:B------:R-:W-:Y:S01]  /*0a60*/  FFMA R0, R0, R15, R0 ;  /* 0x0000000f00007223 */ /* 0x000fe20000000000 */
[----:B--2---:R-:W0:Y:S03]  /*0a70*/  FCHK P0, R17, R3 ;  /* 0x0000000311007302 */ /* 0x004e260000000000 */
[----:B------:R-:W-:-:S04]  /*0a80*/  FFMA R2, R0, R17, RZ ;  /* 0x0000001100027223 */ /* 0x000fc800000000ff */
[----:B------:R-:W-:-:S04]  /*0a90*/  FFMA R15, R2, -R3, R17 ;  /* 0x80000003020f7223 */ /* 0x000fc80000000011 */
[----:B------:R-:W-:Y:S01]  /*0aa0*/  FFMA R15, R0, R15, R2 ;  /* 0x0000000f000f7223 */ /* 0x000fe20000000002 */
[----:B01----:R-:W-:Y:S06]  /*0ab0*/  @!P0 BRA `(.L_x_53) ;  /* 0x00000000000c8947 */ /* 0x003fec0003800000 */
[----:B------:R-:W-:Y:S02]  /*0ac0*/  MOV R0, R17 ;  /* 0x0000001100007202 */ /* 0x000fe40000000f00 */
[----:B------:R-:W-:-:S07]  /*0ad0*/  MOV R2, 0xaf0 ;  /* 0x00000af000027802 */ /* 0x000fce0000000f00 */
[----:B------:R-:W-:Y:S05]  /*0ae0*/  CALL.REL.NOINC `($__internal_2_$__cuda_sm3x_div_rn_noftz_f32_slowpath) ;  /* 0x0000001c00807944 */ /* 0x000fea0003c00000 */
.L_x_53:
[----:B------:R-:W-:Y:S05]  /*0af0*/  BSYNC.RECONVERGENT B2 ;  /* 0x0000000000027941 */ /* 0x000fea0003800200 */
.L_x_52:
        /* <DEDUP_REMOVED lines=14> */
[----:B------:R-:W-:-:S07]  /*0be0*/  MOV R13, R15 ;  /* 0x0000000f000d7202 */ /* 0x000fce0000000f00 */
.L_x_55:
[----:B------:R-:W-:Y:S05]  /*0bf0*/  BSYNC.RECONVERGENT B2 ;  /* 0x0000000000027941 */ /* 0x000fea0003800200 */
.L_x_54:
        /* <DEDUP_REMOVED lines=14> */
.L_x_57:
[----:B------:R-:W-:Y:S05]  /*0ce0*/  BSYNC.RECONVERGENT B2 ;  /* 0x0000000000027941 */ /* 0x000fea0003800200 */
.L_x_56:
        /* <DEDUP_REMOVED lines=15> */
.L_x_59:
[----:B------:R-:W-:Y:S05]  /*0de0*/  BSYNC.RECONVERGENT B2 ;  /* 0x0000000000027941 */ /* 0x000fea0003800200 */
.L_x_58:
        /* <DEDUP_REMOVED lines=14> */
.L_x_61:
[----:B------:R-:W-:Y:S05]  /*0ed0*/  BSYNC.RECONVERGENT B2 ;  /* 0x0000000000027941 */ /* 0x000fea0003800200 */
.L_x_60:
        /* <DEDUP_REMOVED lines=15> */
.L_x_63:
[----:B------:R-:W-:Y:S05]  /*0fd0*/  BSYNC.RECONVERGENT B2 ;  /* 0x0000000000027941 */ /* 0x000fea0003800200 */
.L_x_62:
        /* <DEDUP_REMOVED lines=14> */
.L_x_65:
[----:B------:R-:W-:Y:S05]  /*10c0*/  BSYNC.RECONVERGENT B2 ;  /* 0x0000000000027941 */ /* 0x000fea0003800200 */
.L_x_64:
        /* <DEDUP_REMOVED lines=15> */
.L_x_67:
[----:B------:R-:W-:Y:S05]  /*11c0*/  BSYNC.RECONVERGENT B2 ;  /* 0x0000000000027941 */ /* 0x000fea0003800200 */
.L_x_66:
        /* <DEDUP_REMOVED lines=14> */
.L_x_69:
[----:B------:R-:W-:Y:S05]  /*12b0*/  BSYNC.RECONVERGENT B2 ;  /* 0x0000000000027941 */ /* 0x000fea0003800200 */
.L_x_68:
        /* <DEDUP_REMOVED lines=15> */
.L_x_71:
[----:B------:R-:W-:Y:S05]  /*13b0*/  BSYNC.RECONVERGENT B2 ;  /* 0x0000000000027941 */ /* 0x000fea0003800200 */
.L_x_70:
        /* <DEDUP_REMOVED lines=14> */
.L_x_73:
[----:B------:R-:W-:Y:S05]  /*14a0*/  BSYNC.RECONVERGENT B2 ;  /* 0x0000000000027941 */ /* 0x000fea0003800200 */
.L_x_72:
        /* <DEDUP_REMOVED lines=15> */
.L_x_75:
[----:B------:R-:W-:Y:S05]  /*15a0*/  BSYNC.RECONVERGENT B2 ;  /* 0x0000000000027941 */ /* 0x000fea0003800200 */
.L_x_74:
        /* <DEDUP_REMOVED lines=14> */
.L_x_77:
[----:B------:R-:W-:Y:S05]  /*1690*/  BSYNC.RECONVERGENT B2 ;  /* 0x0000000000027941 */ /* 0x000fea0003800200 */
.L_x_76:
        /* <DEDUP_REMOVED lines=15> */
.L_x_79:
[----:B------:R-:W-:Y:S05]  /*1790*/  BSYNC.RECONVERGENT B2 ;  /* 0x0000000000027941 */ /* 0x000fea0003800200 */
.L_x_78:
        /* <DEDUP_REMOVED lines=14> */
.L_x_81:
[----:B------:R-:W-:Y:S05]  /*1880*/  BSYNC.RECONVERGENT B2 ;  /* 0x0000000000027941 */ /* 0x000fea0003800200 */
.L_x_80:
[----:B------:R0:W-:Y:S01]  /*1890*/  STG.E desc[UR6][R8.64+0x1c], R15 ;  /* 0x00001c0f08007986 */ /* 0x0001e2000c101906 */
[----:B------:R-:W-:-:S04]  /*18a0*/  IADD3 R0, P0, PT, R8, 0x40, RZ ;  /* 0x0000004008007810 */ /* 0x000fc80007f1e0ff */
[----:B------:R-:W-:Y:S01]  /*18b0*/  IADD3.X R13, PT, PT, RZ, R9, RZ, P0, !PT ;  /* 0x00000009ff0d7210 */ /* 0x000fe200007fe4ff */
[----:B------:R-:W-:Y:S08]  /*18c0*/  BRA.U UP0, `(.L_x_82) ;  /* 0xfffffff100087547 */ /* 0x000ff0000b83ffff */
.L_x_49:
[----:B------:R-:W-:-:S13]  /*18d0*/  ISETP.NE.AND P0, PT, RZ, UR8, PT ;  /* 0x00000008ff007c0c */ /* 0x000fda000bf05270 */
[----:B------:R-:W-:Y:S05]  /*18e0*/  @!P0 EXIT ;  /* 0x000000000000894d */ /* 0x000fea0003800000 */
[----:B------:R-:W1:Y:S01]  /*18f0*/  LDCU UR4, c[0x0][0x38c] ;  /* 0x00007180ff0477ac */ /* 0x000e620008000800 */
[----:B------:R-:W-:Y:S02]  /*1900*/  UISETP.GE.U32.AND UP0, UPT, UR8, 0x8, UPT ;  /* 0x000000080800788c */ /* 0x000fe4000bf06070 */
[----:B-1----:R-:W-:-:S07]  /*1910*/  ULOP3.LUT UR4, UR4, 0x7, URZ, 0xc0, !UPT ;  /* 0x0000000704047892 */ /* 0x002fce000f8ec0ff */
[----:B------:R-:W-:Y:S05]  /*1920*/  BRA.U !UP0, `(.L_x_83) ;  /* 0x0000000508f87547 */ /* 0x000fea000b800000 */
[----:B0-----:R-:W-:-:S05]  /*1930*/  IMAD.WIDE.U32 R8, R11, 0x4, R4 ;  /* 0x000000040b087825 */ /* 0x001fca00078e0004 */
[----:B------:R-:W2:Y:S01]  /*1940*/  LDG.E R15, desc[UR6][R8.64] ;  /* 0x00000006080f7981 */ /* 0x000ea2000c1e1900 */
[----:B------:R-:W0:Y:S01]  /*1950*/  MUFU.RCP R0, R3 ;  /* 0x0000000300007308 */ /* 0x000e220000001000 */
[----:B------:R-:W-:Y:S01]  /*1960*/  BSSY.RECONVERGENT B2, `(.L_x_84) ;  /* 0x000000c000027945 */ /* 0x000fe20003800200 */
[----:B0-----:R-:W-:-:S04]  /*1970*/  FFMA R13, R0, -R3, 1 ;  /* 0x3f800000000d7423 */ /* 0x001fc80000000803 */
[----:B------:R-:W-:Y:S02]  /*1980*/  FFMA R0, R0, R13, R0 ;  /* 0x0000000d00007223 */ /* 0x000fe40000000000 */
[----:B--2---:R-:W0:Y:S02]  /*1990*/  FCHK P0, R15, R3 ;  /* 0x000000030f007302 */ /* 0x004e240000000000 */
[----:B------:R-:W-:-:S04]  /*19a0*/  FFMA R2, R0, R15, RZ ;  /* 0x0000000f00027223 */ /* 0x000fc800000000ff */
[----:B------:R-:W-:-:S04]  /*19b0*/  FFMA R13, R2, -R3, R15 ;  /* 0x80000003020d7223 */ /* 0x000fc8000000000f */
[----:B------:R-:W-:Y:S01]  /*19c0*/  FFMA R13, R0, R13, R2 ;  /* 0x0000000d000d7223 */ /* 0x000fe20000000002 */
[----:B0-----:R-:W-:Y:S06]  /*19d0*/  @!P0 BRA `(.L_x_85) ;  /* 0x0000000000108947 */ /* 0x001fec0003800000 */
[----:B------:R-:W-:Y:S02]  /*19e0*/  MOV R0, R15 ;  /* 0x0000000f00007202 */ /* 0x000fe40000000f00 */
[----:B------:R-:W-:-:S07]  /*19f0*/  MOV R2, 0x1a10 ;  /* 0x00001a1000027802 */ /* 0x000fce0000000f00 */
[----:B------:R-:W-:Y:S05]  /*1a00*/  CALL.REL.NOINC `($__internal_2_$__cuda_sm3x_div_rn_noftz_f32_slowpath) ;  /* 0x0000000c00b87944 */ /* 0x000fea0003c00000 */
[----:B------:R-:W-:-:S07]  /*1a10*/  MOV R13, R15 ;  /* 0x0000000f000d7202 */ /* 0x000fce0000000f00 */
.L_x_85:
[----:B------:R-:W-:Y:S05]  /*1a20*/  BSYNC.RECONVERGENT B2 ;  /* 0x0000000000027941 */ /* 0x000fea0003800200 */
.L_x_84:
        /* <DEDUP_REMOVED lines=14> */
.L_x_87:
[----:B------:R-:W-:Y:S05]  /*1b10*/  BSYNC.RECONVERGENT B2 ;  /* 0x0000000000027941 */ /* 0x000fea0003800200 */
.L_x_86:
        /* <DEDUP_REMOVED lines=15> */
.L_x_89:
[----:B------:R-:W-:Y:S05]  /*1c10*/  BSYNC.RECONVERGENT B2 ;  /* 0x0000000000027941 */ /* 0x000fea0003800200 */
.L_x_88:
        /* <DEDUP_REMOVED lines=14> */
.L_x_91:
[----:B------:R-:W-:Y:S05]  /*1d00*/  BSYNC.RECONVERGENT B2 ;  /* 0x0000000000027941 */ /* 0x000fea0003800200 */
.L_x_90:
        /* <DEDUP_REMOVED lines=15> */
.L_x_93:
[----:B------:R-:W-:Y:S05]  /*1e00*/  BSYNC.RECONVERGENT B2 ;  /* 0x0000000000027941 */ /* 0x000fea0003800200 */
.L_x_92:
        /* <DEDUP_REMOVED lines=14> */
.L_x_95:
[----:B------:R-:W-:Y:S05]  /*1ef0*/  BSYNC.RECONVERGENT B2 ;  /* 0x0000000000027941 */ /* 0x000fea0003800200 */
.L_x_94:
        /* <DEDUP_REMOVED lines=15> */
.L_x_97:
[----:B------:R-:W-:Y:S05]  /*1ff0*/  BSYNC.RECONVERGENT B2 ;  /* 0x0000000000027941 */ /* 0x000fea0003800200 */
.L_x_96:
        /* <DEDUP_REMOVED lines=14> */
.L_x_99:
[----:B------:R-:W-:Y:S05]  /*20e0*/  BSYNC.RECONVERGENT B2 ;  /* 0x0000000000027941 */ /* 0x000fea0003800200 */
.L_x_98:
[----:B------:R1:W-:Y:S01]  /*20f0*/  STG.E desc[UR6][R8.64+0x1c], R15 ;  /* 0x00001c0f08007986 */ /* 0x0003e2000c101906 */
[----:B------:R-:W-:-:S07]  /*2100*/  IADD3 R11, PT, PT, R11, 0x8, RZ ;  /* 0x000000080b0b7810 */ /* 0x000fce0007ffe0ff */
.L_x_83:
[----:B------:R-:W-:-:S13]  /*2110*/  ISETP.NE.AND P0, PT, RZ, UR4, PT ;  /* 0x00000004ff007c0c */ /* 0x000fda000bf05270 */
[----:B------:R-:W-:Y:S05]  /*2120*/  @!P0 EXIT ;  /* 0x000000000000894d */ /* 0x000fea0003800000 */
[----:B------:R-:W2:Y:S01]  /*2130*/  LDCU UR5, c[0x0][0x38c] ;  /* 0x00007180ff0577ac */ /* 0x000ea20008000800 */
[----:B------:R-:W-:Y:S02]  /*2140*/  UISETP.GE.U32.AND UP0, UPT, UR4, 0x4, UPT ;  /* 0x000000040400788c */ /* 0x000fe4000bf06070 */
[----:B--2---:R-:W-:-:S07]  /*2150*/  ULOP3.LUT UR5, UR5, 0x3, URZ, 0xc0, !UPT ;  /* 0x0000000305057892 */ /* 0x004fce000f8ec0ff */
[----:B------:R-:W-:Y:S05]  /*2160*/  BRA.U !UP0, `(.L_x_100) ;  /* 0x0000000508087547 */ /* 0x000fea000b800000 */
[----:B------:R-:W-:-:S05]  /*2170*/  IMAD.WIDE.U32 R4, R11, 0x4, R4 ;  /* 0x000000040b047825 */ /* 0x000fca00078e0004 */
[----:B------:R-:W2:Y:S01]  /*2180*/  LDG.E R13, desc[UR6][R4.64] ;  /* 0x00000006040d7981 */ /* 0x000ea2000c1e1900 */
[----:B------:R-:W0:Y:S01]  /*2190*/  MUFU.RCP R0, R3 ;  /* 0x0000000300007308 */ /* 0x000e220000001000 */
[----:B------:R-:W-:Y:S01]  /*21a0*/  BSSY.RECONVERGENT B2, `(.L_x_101) ;  /* 0x000000c000027945 */ /* 0x000fe20003800200 */
[----:B01----:R-:W-:-:S04]  /*21b0*/  FFMA R9, R0, -R3, 1 ;  /* 0x3f80000000097423 */ /* 0x003fc80000000803 */
        /* <DEDUP_REMOVED lines=10> */
.L_x_102:
[----:B------:R-:W-:Y:S05]  /*2260*/  BSYNC.RECONVERGENT B2 ;  /* 0x0000000000027941 */ /* 0x000fea0003800200 */
.L_x_101:
        /* <DEDUP_REMOVED lines=15> */
.L_x_104:
[----:B------:R-:W-:Y:S05]  /*2360*/  BSYNC.RECONVERGENT B2 ;  /* 0x0000000000027941 */ /* 0x000fea0003800200 */
.L_x_103:
        /* <DEDUP_REMOVED lines=15> */
.L_x_106:
[----:B------:R-:W-:Y:S05]  /*2460*/  BSYNC.RECONVERGENT B2 ;  /* 0x0000000000027941 */ /* 0x000fea0003800200 */
.L_x_105:
        /* <DEDUP_REMOVED lines=15> */
.L_x_108:
[----:B------:R-:W-:Y:S05]  /*2560*/  BSYNC.RECONVERGENT B2 ;  /* 0x0000000000027941 */ /* 0x000fea0003800200 */
.L_x_107:
[----:B------:R2:W-:Y:S01]  /*2570*/  STG.E desc[UR6][R4.64+0xc], R13 ;  /* 0x00000c0d04007986 */ /* 0x0005e2000c101906 */
[----:B------:R-:W-:-:S07]  /*2580*/  IADD3 R11, PT, PT, R11, 0x4, RZ ;  /* 0x000000040b0b7810 */ /* 0x000fce0007ffe0ff */
.L_x_100:
[----:B------:R-:W-:-:S13]  /*2590*/  ISETP.NE.AND P0, PT, RZ, UR5, PT ;  /* 0x00000005ff007c0c */ /* 0x000fda000bf05270 */
[----:B------:R-:W-:Y:S05]  /*25a0*/  @!P0 EXIT ;  /* 0x000000000000894d */ /* 0x000fea0003800000 */
[----:B------:R-:W3:Y:S01]  /*25b0*/  LDCU.64 UR8, c[0x0][0x380] ;  /* 0x00007000ff0877ac */ /* 0x000ee20008000a00 */
[----:B------:R-:W-:Y:S01]  /*25c0*/  IMAD.WIDE.U32 R6, R11, 0x4, R6 ;  /* 0x000000040b067825 */ /* 0x000fe200078e0006 */
[----:B------:R-:W-:Y:S02]  /*25d0*/  UIADD3 UR4, UPT, UPT, -UR5, URZ, URZ ;  /* 0x000000ff05047290 */ /* 0x000fe4000fffe1ff */
[----:B---3--:R-:W-:-:S04]  /*25e0*/  IADD3 R0, P0, PT, R6, UR8, RZ ;  /* 0x0000000806007c10 */ /* 0x008fc8000ff1e0ff */
[----:B01----:R-:W-:-:S09]  /*25f0*/  IADD3.X R9, PT, PT, R7, UR9, RZ, P0, !PT ;  /* 0x0000000907097c10 */ /* 0x003fd200087fe4ff */
.L_x_111:
[----:B0-2---:R-:W-:Y:S02]  /*2600*/  MOV R4, R0 ;  /* 0x0000000000047202 */ /* 0x005fe40000000f00 */
        /* <DEDUP_REMOVED lines=17> */
.L_x_110:
[----:B------:R-:W-:Y:S05]  /*2720*/  BSYNC.RECONVERGENT B2 ;  /* 0x0000000000027941 */ /* 0x000fea0003800200 */
.L_x_109:
[----:B------:R0:W-:Y:S01]  /*2730*/  STG.E desc[UR6][R4.64], R7 ;  /* 0x0000000704007986 */ /* 0x0001e2000c101906 */
[----:B------:R-:W-:-:S04]  /*2740*/  IADD3 R0, P0, PT, R4, 0x4, RZ ;  /* 0x0000000404007810 */ /* 0x000fc80007f1e0ff */
[----:B------:R-:W-:Y:S01]  /*2750*/  IADD3.X R9, PT, PT, RZ, R5, RZ, P0, !PT ;  /* 0x00000005ff097210 */ /* 0x000fe200007fe4ff */
[----:B------:R-:W-:Y:S08]  /*2760*/  BRA.U UP0, `(.L_x_111) ;  /* 0xfffffffd00a47547 */ /* 0x000ff0000b83ffff */
[----:B------:R-:W-:Y:S05]  /*2770*/  EXIT ;  /* 0x000000000000794d */ /* 0x000fea0003800000 */
        .weak           $__internal_1_$__cuda_sm20_sqrt_rn_f32_slowpath
        .type           $__internal_1_$__cuda_sm20_sqrt_rn_f32_slowpath,@function
        .size           $__internal_1_$__cuda_sm20_sqrt_rn_f32_slowpath,($__internal_2_$__cuda_sm3x_div_rn_noftz_f32_slowpath - $__internal_1_$__cuda_sm20_sqrt_rn_f32_slowpath)
$__internal_1_$__cuda_sm20_sqrt_rn_f32_slowpath:
[----:B------:R-:W-:-:S13]  /*2780*/  LOP3.LUT P1, RZ, R0, 0x7fffffff, RZ, 0xc0, !PT ;  /* 0x7fffffff00ff7812 */ /* 0x000fda000782c0ff */
[----:B------:R-:W-:Y:S01]  /*2790*/  @!P1 MOV R2, R0 ;  /* 0x0000000000029202 */ /* 0x000fe20000000f00 */
[----:B------:R-:W-:Y:S06]  /*27a0*/  @!P1 BRA `(.L_x_112) ;  /* 0x0000000000409947 */ /* 0x000fec0003800000 */
[----:B------:R-:W-:-:S13]  /*27b0*/  FSETP.GEU.FTZ.AND P1, PT, R0, RZ, PT ;  /* 0x000000ff0000720b */ /* 0x000fda0003f3e000 */
[----:B------:R-:W-:Y:S01]  /*27c0*/  @!P1 MOV R2, 0x7fffffff ;  /* 0x7fffffff00029802 */ /* 0x000fe20000000f00 */
[----:B------:R-:W-:Y:S06]  /*27d0*/  @!P1 BRA `(.L_x_112) ;  /* 0x0000000000349947 */ /* 0x000fec0003800000 */
[----:B------:R-:W-:-:S13]  /*27e0*/  FSETP.GTU.FTZ.AND P1, PT, |R0|, +INF , PT ;  /* 0x7f8000000000780b */ /* 0x000fda0003f3c200 */
[----:B------:R-:W-:Y:S01]  /*27f0*/  @P1 FADD.FTZ R2, R0, 1 ;  /* 0x3f80000000021421 */ /* 0x000fe20000010000 */
[----:B------:R-:W-:Y:S06]  /*2800*/  @P1 BRA `(.L_x_112) ;  /* 0x0000000000281947 */ /* 0x000fec0003800000 */
[----:B------:R-:W-:-:S13]  /*2810*/  FSETP.NEU.FTZ.AND P1, PT, |R0|, +INF , PT ;  /* 0x7f8000000000780b */ /* 0x000fda0003f3d200 */
[----:B------:R-:W-:-:S04]  /*2820*/  @P1 FFMA R3, R0, 1.84467440737095516160e+19, RZ ;  /* 0x5f80000000031823 */ /* 0x000fc800000000ff */
[----:B------:R-:W0:Y:S02]  /*2830*/  @P1 MUFU.RSQ R2, R3 ;  /* 0x0000000300021308 */ /* 0x000e240000001400 */
[----:B0-----:R-:W-:Y:S01]  /*2840*/  @P1 FMUL.FTZ R8, R3, R2 ;  /* 0x0000000203081220 */ /* 0x001fe20000410000 */
[----:B------:R-:W-:Y:S01]  /*2850*/  @P1 FMUL.FTZ R10, R2, 0.5 ;  /* 0x3f000000020a1820 */ /* 0x000fe20000410000 */
[----:B------:R-:W-:Y:S02]  /*2860*/  @!P1 MOV R2, R0 ;  /* 0x0000000000029202 */ /* 0x000fe40000000f00 */
[----:B------:R-:W-:-:S04]  /*2870*/  @P1 FADD.FTZ R9, -R8, -RZ ;  /* 0x800000ff08091221 */ /* 0x000fc80000010100 */
[----:B------:R-:W-:-:S04]  /*2880*/  @P1 FFMA R9, R8, R9, R3 ;  /* 0x0000000908091223 */ /* 0x000fc80000000003 */
[----:B------:R-:W-:-:S04]  /*2890*/  @P1 FFMA R9, R9, R10, R8 ;  /* 0x0000000a09091223 */ /* 0x000fc80000000008 */
[----:B------:R-:W-:-:S07]  /*28a0*/  @P1 FMUL.FTZ R2, R9, 2.3283064365386962891e-10 ;  /* 0x2f80000009021820 */ /* 0x000fce0000410000 */
.L_x_112:
[----:B------:R-:W-:Y:S01]  /*28b0*/  HFMA2 R3, -RZ, RZ, 0, 0 ;  /* 0x00000000ff037431 */ /* 0x000fe200000001ff */
[----:B------:R-:W-:Y:S02]  /*28c0*/  MOV R0, R2 ;  /* 0x0000000200007202 */ /* 0x000fe40000000f00 */
[----:B------:R-:W-:-:S04]  /*28d0*/  MOV R2, R11 ;  /* 0x0000000b00027202 */ /* 0x000fc80000000f00 */
[----:B------:R-:W-:Y:S05]  /*28e0*/  RET.REL.NODEC R2 `(batch_normalize_simple) ;  /* 0xffffffd402c47950 */ /* 0x000fea0003c3ffff */
        .weak           $__internal_2_$__cuda_sm3x_div_rn_noftz_f32_slowpath
        .type           $__internal_2_$__cuda_sm3x_div_rn_noftz_f32_slowpath,@function
        .size           $__internal_2_$__cuda_sm3x_div_rn_noftz_f32_slowpath,(.L_x_152 - $__internal_2_$__cuda_sm3x_div_rn_noftz_f32_slowpath)
$__internal_2_$__cuda_sm3x_div_rn_noftz_f32_slowpath:
[----:B------:R-:W-:Y:S01]  /*28f0*/  SHF.R.U32.HI R10, RZ, 0x17, R3 ;  /* 0x00000017ff0a7819 */ /* 0x000fe20000011603 */
[----:B------:R-:W-:Y:S01]  /*2900*/  BSSY.RECONVERGENT B0, `(.L_x_113) ;  /* 0x0000063000007945 */ /* 0x000fe20003800200 */
[----:B------:R-:W-:Y:S02]  /*2910*/  SHF.R.U32.HI R12, RZ, 0x17, R0 ;  /* 0x00000017ff0c7819 */ /* 0x000fe40000011600 */
[----:B------:R-:W-:Y:S02]  /*2920*/  LOP3.LUT R10, R10, 0xff, RZ, 0xc0, !PT ;  /* 0x000000ff0a0a7812 */ /* 0x000fe400078ec0ff */
[----:B------:R-:W-:Y:S02]  /*2930*/  LOP3.LUT R17, R12, 0xff, RZ, 0xc0, !PT ;  /* 0x000000ff0c117812 */ /* 0x000fe400078ec0ff */
[----:B------:R-:W-:Y:S02]  /*2940*/  IADD3 R15, PT, PT, R10, -0x1, RZ ;  /* 0xffffffff0a0f7810 */ /* 0x000fe40007ffe0ff */
[----:B------:R-:W-:-:S02]  /*2950*/  IADD3 R14, PT, PT, R17, -0x1, RZ ;  /* 0xffffffff110e7810 */ /* 0x000fc40007ffe0ff */
[----:B------:R-:W-:Y:S02]  /*2960*/  ISETP.GT.U32.AND P0, PT, R15, 0xfd, PT ;  /* 0x000000fd0f00780c */ /* 0x000fe40003f04070 */
[----:B------:R-:W-:Y:S02]  /*2970*/  MOV R13, R3 ;  /* 0x00000003000d7202 */ /* 0x000fe40000000f00 */
[----:B------:R-:W-:-:S13]  /*2980*/  ISETP.GT.U32.OR P0, PT, R14, 0xfd, P0 ;  /* 0x000000fd0e00780c */ /* 0x000fda0000704470 */
[----:B------:R-:W-:Y:S01]  /*2990*/  @!P0 MOV R12, RZ ;  /* 0x000000ff000c8202 */ /* 0x000fe20000000f00 */
[----:B------:R-:W-:Y:S06]  /*29a0*/  @!P0 BRA `(.L_x_114) ;  /* 0x00000000005c8947 */ /* 0x000fec0003800000 */
[----:B------:R-:W-:Y:S02]  /*29b0*/  FSETP.GTU.FTZ.AND P0, PT, |R0|, +INF , PT ;  /* 0x7f8000000000780b */ /* 0x000fe40003f1c200 */
        /* <DEDUP_REMOVED lines=18> */
[----:B------:R-:W-:Y:S01]  /*2ae0*/  @!P0 FFMA R0, R0, 1.84467440737095516160e+19, RZ ;  /* 0x5f80000000008823 */ /* 0x000fe200000000ff */
[----:B------:R-:W-:Y:S01]  /*2af0*/  @!P0 MOV R12, 0xffffffc0 ;  /* 0xffffffc0000c8802 */ /* 0x000fe20000000f00 */
[----:B------:R-:W-:-:S03]  /*2b00*/  @!P1 FFMA R13, R3, 1.84467440737095516160e+19, RZ ;  /* 0x5f800000030d9823 */ /* 0x000fc600000000ff */
[----:B------:R-:W-:-:S07]  /*2b10*/  @!P1 IADD3 R12, PT, PT, R12, 0x40, RZ ;  /* 0x000000400c0c9810 */ /* 0x000fce0007ffe0ff */
.L_x_114:
[----:B------:R-:W-:Y:S01]  /*2b20*/  LEA R14, R10, 0xc0800000, 0x17 ;  /* 0xc08000000a0e7811 */ /* 0x000fe200078eb8ff */
[----:B------:R-:W-:Y:S01]  /*2b30*/  BSSY.RECONVERGENT B1, `(.L_x_119) ;  /* 0x0000036000017945 */ /* 0x000fe20003800200 */
[----:B------:R-:W-:Y:S02]  /*2b40*/  IADD3 R17, PT, PT, R17, -0x7f, RZ ;  /* 0xffffff8111117810 */ /* 0x000fe40007ffe0ff */
[----:B------:R-:W-:-:S03]  /*2b50*/  IADD3 R16, PT, PT, -R14, R13, RZ ;  /* 0x0000000d0e107210 */ /* 0x000fc60007ffe1ff */
[C---:B------:R-:W-:Y:S01]  /*2b60*/  IMAD R0, R17.reuse, -0x800000, R0 ;  /* 0xff80000011007824 */ /* 0x040fe200078e0200 */
[----:B------:R-:W0:Y:S01]  /*2b70*/  MUFU.RCP R13, R16 ;  /* 0x00000010000d7308 */ /* 0x000e220000001000 */
[----:B------:R-:W-:Y:S01]  /*2b80*/  FADD.FTZ R15, -R16, -RZ ;  /* 0x800000ff100f7221 */ /* 0x000fe20000010100 */
[----:B------:R-:W-:-:S04]  /*2b90*/  IADD3 R17, PT, PT, R17, 0x7f, -R10 ;  /* 0x0000007f11117810 */ /* 0x000fc80007ffe80a */
[----:B------:R-:W-:Y:S01]  /*2ba0*/  IADD3 R17, PT, PT, R17, R12, RZ ;  /* 0x0000000c11117210 */ /* 0x000fe20007ffe0ff */
[----:B0-----:R-:W-:-:S04]  /*2bb0*/  FFMA R14, R13, R15, 1 ;  /* 0x3f8000000d0e7423 */ /* 0x001fc8000000000f */
[----:B------:R-:W-:-:S04]  /*2bc0*/  FFMA R13, R13, R14, R13 ;  /* 0x0000000e0d0d7223 */ /* 0x000fc8000000000d */
[----:B------:R-:W-:-:S04]  /*2bd0*/  FFMA R14, R0, R13, RZ ;  /* 0x0000000d000e7223 */ /* 0x000fc800000000ff */
[----:B------:R-:W-:-:S04]  /*2be0*/  FFMA R18, R15, R14, R0 ;  /* 0x0000000e0f127223 */ /* 0x000fc80000000000 */
[----:B------:R-:W-:-:S04]  /*2bf0*/  FFMA R14, R13, R18, R14 ;  /* 0x000000120d0e7223 */ /* 0x000fc8000000000e */
[----:B------:R-:W-:-:S04]  /*2c00*/  FFMA R15, R15, R14, R0 ;  /* 0x0000000e0f0f7223 */ /* 0x000fc80000000000 */
[----:B------:R-:W-:-:S05]  /*2c10*/  FFMA R0, R13, R15, R14 ;  /* 0x0000000f0d007223 */ /* 0x000fca000000000e */
[----:B------:R-:W-:-:S04]  /*2c20*/  SHF.R.U32.HI R10, RZ, 0x17, R0 ;  /* 0x00000017ff0a7819 */ /* 0x000fc80000011600 */
[----:B------:R-:W-:-:S04]  /*2c30*/  LOP3.LUT R10, R10, 0xff, RZ, 0xc0, !PT ;  /* 0x000000ff0a0a7812 */ /* 0x000fc800078ec0ff */
[----:B------:R-:W-:-:S04]  /*2c40*/  IADD3 R16, PT, PT, R10, R17, RZ ;  /* 0x000000110a107210 */ /* 0x000fc80007ffe0ff */
        /* <DEDUP_REMOVED lines=10> */
[CCC-:B------:R-:W-:Y:S01]  /*2cf0*/  FFMA.RZ R10, R13.reuse, R15.reuse, R14.reuse ;  /* 0x0000000f0d0a7223 */ /* 0x1c0fe2000000c00e */
[C---:B------:R-:W-:Y:S02]  /*2d00*/  ISETP.NE.AND P2, PT, R16.reuse, RZ, PT ;  /* 0x000000ff1000720c */ /* 0x040fe40003f45270 */
[----:B------:R-:W-:Y:S02]  /*2d10*/  ISETP.NE.AND P1, PT, R16, RZ, PT ;  /* 0x000000ff1000720c */ /* 0x000fe40003f25270 */
[----:B------:R-:W-:Y:S01]  /*2d20*/  LOP3.LUT R12, R10, 0x7fffff, RZ, 0xc0, !PT ;  /* 0x007fffff0a0c7812 */ /* 0x000fe200078ec0ff */
[CCC-:B------:R-:W-:Y:S01]  /*2d30*/  FFMA.RP R10, R13.reuse, R15.reuse, R14.reuse ;  /* 0x0000000f0d0a7223 */ /* 0x1c0fe2000000800e */
[----:B------:R-:W-:Y:S01]  /*2d40*/  FFMA.RM R13, R13, R15, R14 ;  /* 0x0000000f0d0d7223 */ /* 0x000fe2000000400e */
[----:B------:R-:W-:Y:S02]  /*2d50*/  IADD3 R15, PT, PT, R16, 0x20, RZ ;  /* 0x00000020100f7810 */ /* 0x000fe40007ffe0ff */
[----:B------:R-:W-:-:S02]  /*2d60*/  LOP3.LUT R12, R12, 0x800000, RZ, 0xfc, !PT ;  /* 0x008000000c0c7812 */ /* 0x000fc400078efcff */
[----:B------:R-:W-:Y:S02]  /*2d70*/  IADD3 R14, PT, PT, -R16, RZ, RZ ;  /* 0x000000ff100e7210 */ /* 0x000fe40007ffe1ff */
[----:B------:R-:W-:Y:S02]  /*2d80*/  SHF.L.U32 R15, R12, R15, RZ ;  /* 0x0000000f0c0f7219 */ /* 0x000fe400000006ff */
[----:B------:R-:W-:Y:S02]  /*2d90*/  FSETP.NEU.FTZ.AND P0, PT, R10, R13, PT ;  /* 0x0000000d0a00720b */ /* 0x000fe40003f1d000 */
[----:B------:R-:W-:Y:S02]  /*2da0*/  SEL R13, R14, RZ, P2 ;  /* 0x000000ff0e0d7207 */ /* 0x000fe40001000000 */
[----:B------:R-:W-:Y:S02]  /*2db0*/  ISETP.NE.AND P1, PT, R15, RZ, P1 ;  /* 0x000000ff0f00720c */ /* 0x000fe40000f25270 */
[----:B------:R-:W-:-:S02]  /*2dc0*/  SHF.R.U32.HI R13, RZ, R13, R12 ;  /* 0x0000000dff0d7219 */ /* 0x000fc4000001160c */
[----:B------:R-:W-:Y:S02]  /*2dd0*/  PLOP3.LUT P0, PT, P0, P1, PT, 0xf8, 0x8f ;  /* 0x00000000008f781c */ /* 0x000fe40000703f70 */
[----:B------:R-:W-:Y:S02]  /*2de0*/  SHF.R.U32.HI R15, RZ, 0x1, R13 ;  /* 0x00000001ff0f7819 */ /* 0x000fe4000001160d */
[----:B------:R-:W-:-:S04]  /*2df0*/  SEL R10, RZ, 0x1, !P0 ;  /* 0x00000001ff0a7807 */ /* 0x000fc80004000000 */
[----:B------:R-:W-:-:S04]  /*2e00*/  LOP3.LUT R10, R10, 0x1, R15, 0xf8, !PT ;  /* 0x000000010a0a7812 */ /* 0x000fc800078ef80f */
[----:B------:R-:W-:-:S04]  /*2e10*/  LOP3.LUT R10, R10, R13, RZ, 0xc0, !PT ;  /* 0x0000000d0a0a7212 */ /* 0x000fc800078ec0ff */
[----:B------:R-:W-:-:S04]  /*2e20*/  IADD3 R15, PT, PT, R15, R10, RZ ;  /* 0x0000000a0f0f7210 */ /* 0x000fc80007ffe0ff */
[----:B------:R-:W-:Y:S01]  /*2e30*/  LOP3.LUT R0, R15, R0, RZ, 0xfc, !PT ;  /* 0x000000000f007212 */ /* 0x000fe200078efcff */
[----:B------:R-:W-:Y:S06]  /*2e40*/  BRA `(.L_x_122) ;  /* 0x0000000000107947 */ /* 0x000fec0003800000 */
.L_x_121:
[----:B------:R-:W-:-:S04]  /*2e50*/  LOP3.LUT R0, R0, 0x80000000, RZ, 0xc0, !PT ;  /* 0x8000000000007812 */ /* 0x000fc800078ec0ff */
[----:B------:R-:W-:Y:S01]  /*2e60*/  LOP3.LUT R0, R0, 0x7f800000, RZ, 0xfc, !PT ;  /* 0x7f80000000007812 */ /* 0x000fe200078efcff */
[----:B------:R-:W-:Y:S06]  /*2e70*/  BRA `(.L_x_122) ;  /* 0x0000000000047947 */ /* 0x000fec0003800000 */
.L_x_120:
[----:B------:R-:W-:-:S07]  /*2e80*/  LEA R0, R17, R0, 0x17 ;  /* 0x0000000011007211 */ /* 0x000fce00078eb8ff */
.L_x_122:
[----:B------:R-:W-:Y:S05]  /*2e90*/  BSYNC.RECONVERGENT B1 ;  /* 0x0000000000017941 */ /* 0x000fea0003800200 */
.L_x_119:
[----:B------:R-:W-:Y:S05]  /*2ea0*/  BRA `(.L_x_123) ;  /* 0x0000000000207947 */ /* 0x000fea0003800000 */
.L_x_118:
[----:B------:R-:W-:-:S04]  /*2eb0*/  LOP3.LUT R0, R13, 0x80000000, R0, 0x48, !PT ;  /* 0x800000000d007812 */ /* 0x000fc800078e4800 */
[----:B------:R-:W-:Y:S01]  /*2ec0*/  LOP3.LUT R0, R0, 0x7f800000, RZ, 0xfc, !PT ;  /* 0x7f80000000007812 */ /* 0x000fe200078efcff */
[----:B------:R-:W-:Y:S06]  /*2ed0*/  BRA `(.L_x_123) ;  /* 0x0000000000147947 */ /* 0x000fec0003800000 */
.L_x_117:
[----:B------:R-:W-:Y:S01]  /*2ee0*/  LOP3.LUT R0, R13, 0x80000000, R0, 0x48, !PT ;  /* 0x800000000d007812 */ /* 0x000fe200078e4800 */
[----:B------:R-:W-:Y:S06]  /*2ef0*/  BRA `(.L_x_123) ;  /* 0x00000000000c7947 */ /* 0x000fec0003800000 */
.L_x_116:
[----:B------:R-:W0:Y:S01]  /*2f00*/  MUFU.RSQ R0, -QNAN ;  /* 0xffc0000000007908 */ /* 0x000e220000001400 */
[----:B------:R-:W-:Y:S05]  /*2f10*/  BRA `(.L_x_123) ;  /* 0x0000000000047947 */ /* 0x000fea0003800000 */
.L_x_115:
[----:B------:R-:W-:-:S07]  /*2f20*/  FADD.FTZ R0, R0, R3 ;  /* 0x0000000300007221 */ /* 0x000fce0000010000 */
.L_x_123:
[----:B------:R-:W-:Y:S05]  /*2f30*/  BSYNC.RECONVERGENT B0 ;  /* 0x0000000000007941 */ /* 0x000fea0003800200 */
.L_x_113:
[----:B------:R-:W-:Y:S01]  /*2f40*/  HFMA2 R13, -RZ, RZ, 0, 0 ;  /* 0x00000000ff0d7431 */ /* 0x000fe200000001ff */
[----:B------:R-:W-:Y:S02]  /*2f50*/  MOV R12, R2 ;  /* 0x00000002000c7202 */ /* 0x000fe40000000f00 */
[----:B0-----:R-:W-:Y:S02]  /*2f60*/  MOV R15, R0 ;  /* 0x00000000000f7202 */ /* 0x001fe40000000f00 */
[----:B------:R-:W-:Y:S05]  /*2f70*/  RET.REL.NODEC R12 `(batch_normalize_simple) ;  /* 0xffffffd00c207950 */ /* 0x000fea0003c3ffff */
.L_x_124:
        /* <DEDUP_REMOVED lines=16> */
.L_x_152:


//--------------------- .text.cosine_similarity_simple --------------------------
	.section	.text.cosine_similarity_simple,"ax",@progbits
	.align	128
        .global         cosine_similarity_simple
        .type           cosine_similarity_simple,@function
        .size           cosine_similarity_simple,(.L_x_154 - cosine_similarity_simple)
        .other          cosine_similarity_simple,@"STO_CUDA_ENTRY STV_DEFAULT"
cosine_similarity_simple:
.text.cosine_similarity_simple:
        /* <DEDUP_REMOVED lines=10> */
[----:B------:R-:W-:Y:S01]  /*00a0*/  CS2R R14, SRZ ;  /* 0x00000000000e7805 */ /* 0x000fe2000001ff00 */
[----:B------:R-:W-:Y:S01]  /*00b0*/  IMAD.MOV.U32 R16, RZ, RZ, RZ ;  /* 0x000000ffff107224 */ /* 0x000fe200078e00ff */
[----:B0-----:R-:W-:-:S13]  /*00c0*/  ISETP.GE.AND P0, PT, R9, 0x1, PT ;  /* 0x000000010900780c */ /* 0x001fda0003f06270 */
[----:B-1----:R-:W-:Y:S05]  /*00d0*/  @!P0 BRA `(.L_x_125) ;  /* 0x0000000800248947 */ /* 0x002fea0003800000 */
[C---:B------:R-:W-:Y:S01]  /*00e0*/  ISETP.GE.U32.AND P1, PT, R9.reuse, 0x8, PT ;  /* 0x000000080900780c */ /* 0x040fe20003f26070 */
[----:B------:R-:W-:Y:S01]  /*00f0*/  IMAD R8, R6, R9, RZ ;  /* 0x0000000906087224 */ /* 0x000fe200078e02ff */
[----:B------:R-:W-:Y:S01]  /*0100*/  LOP3.LUT R24, R9, 0x7, RZ, 0xc0, !PT ;  /* 0x0000000709187812 */ /* 0x000fe200078ec0ff */
[----:B------:R-:W-:Y:S02]  /*0110*/  HFMA2 R16, -RZ, RZ, 0, 0 ;  /* 0x00000000ff107431 */ /* 0x000fe400000001ff */
[----:B------:R-:W-:Y:S01]  /*0120*/  IMAD.MOV.U32 R7, RZ, RZ, RZ ;  /* 0x000000ffff077224 */ /* 0x000fe200078e00ff */
[----:B------:R-:W-:Y:S02]  /*0130*/  CS2R R14, SRZ ;  /* 0x00000000000e7805 */ /* 0x000fe4000001ff00 */
[----:B------:R-:W-:Y:S02]  /*0140*/  ISETP.NE.AND P0, PT, R24, RZ, PT ;  /* 0x000000ff1800720c */ /* 0x000fe40003f05270 */
[----:B------:R-:W-:-:S03]  /*0150*/  SHF.R.S32.HI R0, RZ, 0x1f, R8 ;  /* 0x0000001fff007819 */ /* 0x000fc60000011408 */
[----:B------:R-:W-:Y:S08]  /*0160*/  @!P1 BRA `(.L_x_126) ;  /* 0x0000000000f49947 */ /* 0x000ff00003800000 */
[----:B------:R-:W0:Y:S01]  /*0170*/  LDCU.128 UR4, c[0x0][0x380] ;  /* 0x00007000ff0477ac */ /* 0x000e220008000c00 */
[----:B------:R-:W-:Y:S02]  /*0180*/  LOP3.LUT R7, R9, 0x7ffffff8, RZ, 0xc0, !PT ;  /* 0x7ffffff809077812 */ /* 0x000fe400078ec0ff */
[----:B------:R-:W-:-:S03]  /*0190*/  MOV R16, RZ ;  /* 0x000000ff00107202 */ /* 0x000fc60000000f00 */
[----:B------:R-:W-:Y:S01]  /*01a0*/  IMAD.MOV R23, RZ, RZ, -R7 ;  /* 0x000000ffff177224 */ /* 0x000fe200078e0a07 */
[----:B0-----:R-:W-:Y:S01]  /*01b0*/  UIADD3 UR4, UP0, UPT, UR4, 0x10, URZ ;  /* 0x0000001004047890 */ /* 0x001fe2000ff1e0ff */
[----:B------:R-:W-:-:S03]  /*01c0*/  LEA R2, P1, R8, UR6, 0x2 ;  /* 0x0000000608027c11 */ /* 0x000fc6000f8210ff */
[----:B------:R-:W-:Y:S01]  /*01d0*/  UIADD3.X UR5, UPT, UPT, URZ, UR5, URZ, UP0, !UPT ;  /* 0x00000005ff057290 */ /* 0x000fe200087fe4ff */
[----:B------:R-:W-:Y:S02]  /*01e0*/  IADD3 R2, P2, PT, R2, 0x10, RZ ;  /* 0x0000001002027810 */ /* 0x000fe40007f5e0ff */
[----:B------:R-:W-:Y:S02]  /*01f0*/  LEA.HI.X R3, R8, UR7, R0, 0x2, P1 ;  /* 0x0000000708037c11 */ /* 0x000fe400088f1400 */
[----:B------:R-:W-:Y:S02]  /*0200*/  MOV R17, UR4 ;  /* 0x0000000400117c02 */ /* 0x000fe40008000f00 */
[----:B------:R-:W-:Y:S01]  /*0210*/  MOV R10, UR5 ;  /* 0x00000005000a7c02 */ /* 0x000fe20008000f00 */
[----:B------:R-:W-:-:S07]  /*0220*/  IMAD.X R3, RZ, RZ, R3, P2 ;  /* 0x000000ffff037224 */ /* 0x000fce00010e0603 */
.L_x_127:
[----:B------:R-:W-:Y:S01]  /*0230*/  IMAD.MOV.U32 R4, RZ, RZ, R17 ;  /* 0x000000ffff047224 */ /* 0x000fe200078e0011 */
[----:B------:R-:W-:Y:S01]  /*0240*/  MOV R5, R10 ;  /* 0x0000000a00057202 */ /* 0x000fe20000000f00 */
[----:B------:R-:W2:Y:S04]  /*0250*/  LDG.E.CONSTANT R22, desc[UR8][R2.64+-0x10] ;  /* 0xfffff00802167981 */ /* 0x000ea8000c1e9900 */
[----:B------:R-:W3:Y:S04]  /*0260*/  LDG.E.CONSTANT R21, desc[UR8][R4.64+-0x10] ;  /* 0xfffff00804157981 */ /* 0x000ee8000c1e9900 */
[----:B------:R-:W4:Y:S04]  /*0270*/  LDG.E.CONSTANT R20, desc[UR8][R4.64+-0xc] ;  /* 0xfffff40804147981 */ /* 0x000f28000c1e9900 */
[----:B------:R-:W5:Y:S04]  /*0280*/  LDG.E.CONSTANT R19, desc[UR8][R2.64+-0xc] ;  /* 0xfffff40802137981 */ /* 0x000f68000c1e9900 */
[----:B------:R-:W5:Y:S04]  /*0290*/  LDG.E.CONSTANT R17, desc[UR8][R4.64+-0x8] ;  /* 0xfffff80804117981 */ /* 0x000f68000c1e9900 */
[----:B------:R-:W5:Y:S04]  /*02a0*/  LDG.E.CONSTANT R18, desc[UR8][R2.64+-0x8] ;  /* 0xfffff80802127981 */ /* 0x000f68000c1e9900 */
[----:B------:R-:W5:Y:S04]  /*02b0*/  LDG.E.CONSTANT R10, desc[UR8][R4.64+-0x4] ;  /* 0xfffffc08040a7981 */ /* 0x000f68000c1e9900 */
[----:B------:R-:W5:Y:S04]  /*02c0*/  LDG.E.CONSTANT R11, desc[UR8][R2.64+-0x4] ;  /* 0xfffffc08020b7981 */ /* 0x000f68000c1e9900 */
[----:B------:R-:W5:Y:S04]  /*02d0*/  LDG.E.CONSTANT R12, desc[UR8][R4.64] ;  /* 0x00000008040c7981 */ /* 0x000f68000c1e9900 */
[----:B------:R-:W5:Y:S01]  /*02e0*/  LDG.E.CONSTANT R13, desc[UR8][R2.64] ;  /* 0x00000008020d7981 */ /* 0x000f62000c1e9900 */
[----:B--2---:R-:W-:-:S03]  /*02f0*/  FFMA R28, R22, R22, R16 ;  /* 0x00000016161c7223 */ /* 0x004fc60000000010 */
[----:B------:R-:W2:Y:S01]  /*0300*/  LDG.E.CONSTANT R16, desc[UR8][R4.64+0x8] ;  /* 0x0000080804107981 */ /* 0x000ea2000c1e9900 */
[C---:B---3--:R-:W-:Y:S01]  /*0310*/  FFMA R25, R21.reuse, R21, R14 ;  /* 0x0000001515197223 */ /* 0x048fe2000000000e */
[----:B------:R-:W-:Y:S02]  /*0320*/  FFMA R26, R21, R22, R15 ;  /* 0x00000016151a7223 */ /* 0x000fe4000000000f */
[----:B------:R-:W3:Y:S04]  /*0330*/  LDG.E.CONSTANT R14, desc[UR8][R4.64+0x4] ;  /* 0x00000408040e7981 */ /* 0x000ee8000c1e9900 */
[----:B------:R-:W2:Y:S01]  /*0340*/  LDG.E.CONSTANT R15, desc[UR8][R2.64+0x4] ;  /* 0x00000408020f7981 */ /* 0x000ea2000c1e9900 */
[----:B----4-:R-:W-:-:S03]  /*0350*/  FFMA R22, R20, R20, R25 ;  /* 0x0000001414167223 */ /* 0x010fc60000000019 */
[----:B------:R-:W4:Y:S01]  /*0360*/  LDG.E.CONSTANT R21, desc[UR8][R2.64+0x8] ;  /* 0x0000080802157981 */ /* 0x000f22000c1e9900 */
[-C--:B-----5:R-:W-:Y:S01]  /*0370*/  FFMA R25, R20, R19.reuse, R26 ;  /* 0x0000001314197223 */ /* 0x0a0fe2000000001a */
[----:B------:R-:W-:Y:S02]  /*0380*/  FFMA R27, R19, R19, R28 ;  /* 0x00000013131b7223 */ /* 0x000fe4000000001c */
[----:B------:R-:W5:Y:S04]  /*0390*/  LDG.E.CONSTANT R20, desc[UR8][R4.64+0xc] ;  /* 0x00000c0804147981 */ /* 0x000f68000c1e9900 */
[----:B------:R0:W5:Y:S01]  /*03a0*/  LDG.E.CONSTANT R19, desc[UR8][R2.64+0xc] ;  /* 0x00000c0802137981 */ /* 0x000162000c1e9900 */
[C---:B------:R-:W-:Y:S01]  /*03b0*/  FFMA R29, R17.reuse, R17, R22 ;  /* 0x00000011111d7223 */ /* 0x040fe20000000016 */
[-C--:B------:R-:W-:Y:S01]  /*03c0*/  FFMA R22, R17, R18.reuse, R25 ;  /* 0x0000001211167223 */ /* 0x080fe20000000019 */
[----:B------:R-:W-:Y:S01]  /*03d0*/  IADD3 R17, P1, PT, R4, 0x20, RZ ;  /* 0x0000002004117810 */ /* 0x000fe20007f3e0ff */
[----:B------:R-:W-:Y:S01]  /*03e0*/  FFMA R18, R18, R18, R27 ;  /* 0x0000001212127223 */ /* 0x000fe2000000001b */
[----:B------:R-:W-:Y:S01]  /*03f0*/  IADD3 R23, PT, PT, R23, 0x8, RZ ;  /* 0x0000000817177810 */ /* 0x000fe20007ffe0ff */
[C---:B------:R-:W-:Y:S01]  /*0400*/  FFMA R29, R10.reuse, R10, R29 ;  /* 0x0000000a0a1d7223 */ /* 0x040fe2000000001d */
[-C--:B------:R-:W-:Y:S01]  /*0410*/  FFMA R22, R10, R11.reuse, R22 ;  /* 0x0000000b0a167223 */ /* 0x080fe20000000016 */
[----:B------:R-:W-:Y:S01]  /*0420*/  FFMA R18, R11, R11, R18 ;  /* 0x0000000b0b127223 */ /* 0x000fe20000000012 */
[----:B------:R-:W-:Y:S01]  /*0430*/  IMAD.X R10, RZ, RZ, R5, P1 ;  /* 0x000000ffff0a7224 */ /* 0x000fe200008e0605 */
[----:B------:R-:W-:Y:S01]  /*0440*/  ISETP.NE.AND P1, PT, R23, RZ, PT ;  /* 0x000000ff1700720c */ /* 0x000fe20003f25270 */
[C---:B------:R-:W-:Y:S01]  /*0450*/  FFMA R29, R12.reuse, R12, R29 ;  /* 0x0000000c0c1d7223 */ /* 0x040fe2000000001d */
[-C--:B------:R-:W-:Y:S01]  /*0460*/  FFMA R22, R12, R13.reuse, R22 ;  /* 0x0000000d0c167223 */ /* 0x080fe20000000016 */
[----:B------:R-:W-:Y:S01]  /*0470*/  FFMA R18, R13, R13, R18 ;  /* 0x0000000d0d127223 */ /* 0x000fe20000000012 */
[----:B0-----:R-:W-:-:S05]  /*0480*/  IADD3 R2, P2, PT, R2, 0x20, RZ ;  /* 0x0000002002027810 */ /* 0x001fca0007f5e0ff */
[----:B------:R-:W-:Y:S02]  /*0490*/  IMAD.X R3, RZ, RZ, R3, P2 ;  /* 0x000000ffff037224 */ /* 0x000fe400010e0603 */
[C---:B---3--:R-:W-:Y:S01]  /*04a0*/  FFMA R29, R14.reuse, R14, R29 ;  /* 0x0000000e0e1d7223 */ /* 0x048fe2000000001d */
[-C--:B--2---:R-:W-:Y:S01]  /*04b0*/  FFMA R22, R14, R15.reuse, R22 ;  /* 0x0000000f0e167223 */ /* 0x084fe20000000016 */
[----:B------:R-:W-:Y:S02]  /*04c0*/  FFMA R18, R15, R15, R18 ;  /* 0x0000000f0f127223 */ /* 0x000fe40000000012 */
[C---:B------:R-:W-:Y:S01]  /*04d0*/  FFMA R29, R16.reuse, R16, R29 ;  /* 0x00000010101d7223 */ /* 0x040fe2000000001d */
[-C--:B----4-:R-:W-:Y:S01]  /*04e0*/  FFMA R22, R16, R21.reuse, R22 ;  /* 0x0000001510167223 */ /* 0x090fe20000000016 */
[----:B------:R-:W-:Y:S02]  /*04f0*/  FFMA R18, R21, R21, R18 ;  /* 0x0000001515127223 */ /* 0x000fe40000000012 */
[C---:B-----5:R-:W-:Y:S01]  /*0500*/  FFMA R14, R20.reuse, R20, R29 ;  /* 0x00000014140e7223 */ /* 0x060fe2000000001d */
[-C--:B------:R-:W-:Y:S01]  /*0510*/  FFMA R15, R20, R19.reuse, R22 ;  /* 0x00000013140f7223 */ /* 0x080fe20000000016 */
[----:B------:R-:W-:Y:S01]  /*0520*/  FFMA R16, R19, R19, R18 ;  /* 0x0000001313107223 */ /* 0x000fe20000000012 */
[----:B------:R-:W-:Y:S06]  /*0530*/  @P1 BRA `(.L_x_127) ;  /* 0xfffffffc003c1947 */ /* 0x000fec000383ffff */
.L_x_126:
[----:B------:R-:W-:Y:S05]  /*0540*/  @!P0 BRA `(.L_x_125) ;  /* 0x0000000400088947 */ /* 0x000fea0003800000 */
[----:B------:R-:W-:Y:S02]  /*0550*/  ISETP.GE.U32.AND P0, PT, R24, 0x4, PT ;  /* 0x000000041800780c */ /* 0x000fe40003f06070 */
[----:B------:R-:W-:-:S04]  /*0560*/  LOP3.LUT R19, R9, 0x3, RZ, 0xc0, !PT ;  /* 0x0000000309137812 */ /* 0x000fc800078ec0ff */
[----:B------:R-:W-:-:S07]  /*0570*/  ISETP.NE.AND P1, PT, R19, RZ, PT ;  /* 0x000000ff1300720c */ /* 0x000fce0003f25270 */
[----:B------:R-:W-:Y:S06]  /*0580*/  @!P0 BRA `(.L_x_128) ;  /* 0x0000000000708947 */ /* 0x000fec0003800000 */
[----:B------:R-:W0:Y:S01]  /*0590*/  LDC.64 R4, c[0x0][0x380] ;  /* 0x0000e000ff047b82 */ /* 0x000e220000000a00 */
[----:B------:R-:W1:Y:S01]  /*05a0*/  LDCU.64 UR4, c[0x0][0x388] ;  /* 0x00007100ff0477ac */ /* 0x000e620008000a00 */
[----:B------:R-:W-:-:S04]  /*05b0*/  IADD3 R3, P0, PT, R8, R7, RZ ;  /* 0x0000000708037210 */ /* 0x000fc80007f1e0ff */
[----:B------:R-:W-:Y:S02]  /*05c0*/  IADD3.X R10, PT, PT, RZ, R0, RZ, P0, !PT ;  /* 0x00000000ff0a7210 */ /* 0x000fe400007fe4ff */
[----:B-1----:R-:W-:-:S04]  /*05d0*/  LEA R2, P0, R3, UR4, 0x2 ;  /* 0x0000000403027c11 */ /* 0x002fc8000f8010ff */
[----:B------:R-:W-:Y:S01]  /*05e0*/  LEA.HI.X R3, R3, UR5, R10, 0x2, P0 ;  /* 0x0000000503037c11 */ /* 0x000fe200080f140a */
[----:B0-----:R-:W-:-:S04]  /*05f0*/  IMAD.WIDE.U32 R4, R7, 0x4, R4 ;  /* 0x0000000407047825 */ /* 0x001fc800078e0004 */
[----:B------:R-:W2:Y:S04]  /*0600*/  LDG.E.CONSTANT R10, desc[UR8][R2.64] ;  /* 0x00000008020a7981 */ /* 0x000ea8000c1e9900 */
[----:B------:R-:W3:Y:S04]  /*0610*/  LDG.E.CONSTANT R11, desc[UR8][R4.64] ;  /* 0x00000008040b7981 */ /* 0x000ee8000c1e9900 */
[----:B------:R-:W4:Y:S04]  /*0620*/  LDG.E.CONSTANT R13, desc[UR8][R4.64+0x4] ;  /* 0x00000408040d7981 */ /* 0x000f28000c1e9900 */
[----:B------:R-:W5:Y:S04]  /*0630*/  LDG.E.CONSTANT R12, desc[UR8][R2.64+0x4] ;  /* 0x00000408020c7981 */ /* 0x000f68000c1e9900 */
[----:B------:R-:W5:Y:S04]  /*0640*/  LDG.E.CONSTANT R17, desc[UR8][R4.64+0x8] ;  /* 0x0000080804117981 */ /* 0x000f68000c1e9900 */
[----:B------:R-:W5:Y:S04]  /*0650*/  LDG.E.CONSTANT R18, desc[UR8][R2.64+0x8] ;  /* 0x0000080802127981 */ /* 0x000f68000c1e9900 */
[----:B------:R-:W5:Y:S04]  /*0660*/  LDG.E.CONSTANT R21, desc[UR8][R4.64+0xc] ;  /* 0x00000c0804157981 */ /* 0x000f68000c1e9900 */
[----:B------:R-:W5:Y:S01]  /*0670*/  LDG.E.CONSTANT R20, desc[UR8][R2.64+0xc] ;  /* 0x00000c0802147981 */ /* 0x000f62000c1e9900 */
[----:B------:R-:W-:-:S02]  /*0680*/  VIADD R7, R7, 0x4 ;  /* 0x0000000407077836 */ /* 0x000fc40000000000 */
[C---:B---3--:R-:W-:Y:S01]  /*0690*/  FFMA R14, R11.reuse, R11, R14 ;  /* 0x0000000b0b0e7223 */ /* 0x048fe2000000000e */
[-C--:B--2---:R-:W-:Y:S01]  /*06a0*/  FFMA R11, R11, R10.reuse, R15 ;  /* 0x0000000a0b0b7223 */ /* 0x084fe2000000000f */
[----:B------:R-:W-:Y:S02]  /*06b0*/  FFMA R10, R10, R10, R16 ;  /* 0x0000000a0a0a7223 */ /* 0x000fe40000000010 */
[C---:B----4-:R-:W-:Y:S01]  /*06c0*/  FFMA R14, R13.reuse, R13, R14 ;  /* 0x0000000d0d0e7223 */ /* 0x050fe2000000000e */
[-C--:B-----5:R-:W-:Y:S01]  /*06d0*/  FFMA R11, R13, R12.reuse, R11 ;  /* 0x0000000c0d0b7223 */ /* 0x0a0fe2000000000b */
[----:B------:R-:W-:Y:S02]  /*06e0*/  FFMA R10, R12, R12, R10 ;  /* 0x0000000c0c0a7223 */ /* 0x000fe4000000000a */
[C---:B------:R-:W-:Y:S01]  /*06f0*/  FFMA R14, R17.reuse, R17, R14 ;  /* 0x00000011110e7223 */ /* 0x040fe2000000000e */
[-C--:B------:R-:W-:Y:S01]  /*0700*/  FFMA R11, R17, R18.reuse, R11 ;  /* 0x00000012110b7223 */ /* 0x080fe2000000000b */
[----:B------:R-:W-:-:S02]  /*0710*/  FFMA R10, R18, R18, R10 ;  /* 0x00000012120a7223 */ /* 0x000fc4000000000a */
[C---:B------:R-:W-:Y:S01]  /*0720*/  FFMA R14, R21.reuse, R21, R14 ;  /* 0x00000015150e7223 */ /* 0x040fe2000000000e */
[-C--:B------:R-:W-:Y:S01]  /*0730*/  FFMA R15, R21, R20.reuse, R11 ;  /* 0x00000014150f7223 */ /* 0x080fe2000000000b */
[----:B------:R-:W-:-:S07]  /*0740*/  FFMA R16, R20, R20, R10 ;  /* 0x0000001414107223 */ /* 0x000fce000000000a */
.L_x_128:
[----:B------:R-:W-:Y:S05]  /*0750*/  @!P1 BRA `(.L_x_125) ;  /* 0x0000000000849947 */ /* 0x000fea0003800000 */
[----:B------:R-:W-:Y:S02]  /*0760*/  ISETP.NE.AND P1, PT, R19, 0x1, PT ;  /* 0x000000011300780c */ /* 0x000fe40003f25270 */
[----:B------:R-:W-:-:S04]  /*0770*/  LOP3.LUT R9, R9, 0x1, RZ, 0xc0, !PT ;  /* 0x0000000109097812 */ /* 0x000fc800078ec0ff */
[----:B------:R-:W-:-:S07]  /*0780*/  ISETP.NE.U32.AND P0, PT, R9, 0x1, PT ;  /* 0x000000010900780c */ /* 0x000fce0003f05070 */
[----:B------:R-:W0:Y:S01]  /*0790*/  @P1 LDC.64 R12, c[0x0][0x380] ;  /* 0x0000e000ff0c1b82 */ /* 0x000e220000000a00 */
[----:B------:R-:W-:-:S04]  /*07a0*/  @P1 IADD3 R9, P2, PT, R8, R7, RZ ;  /* 0x0000000708091210 */ /* 0x000fc80007f5e0ff */
[----:B------:R-:W-:-:S03]  /*07b0*/  @P1 IADD3.X R18, PT, PT, RZ, R0, RZ, P2, !PT ;  /* 0x00000000ff121210 */ /* 0x000fc600017fe4ff */
[----:B------:R-:W1:Y:S08]  /*07c0*/  @P1 LDC.64 R4, c[0x0][0x388] ;  /* 0x0000e200ff041b82 */ /* 0x000e700000000a00 */
[----:B------:R-:W2:Y:S08]  /*07d0*/  @!P0 LDC.64 R2, c[0x0][0x388] ;  /* 0x0000e200ff028b82 */ /* 0x000eb00000000a00 */
[----:B------:R-:W3:Y:S01]  /*07e0*/  @!P0 LDC.64 R10, c[0x0][0x380] ;  /* 0x0000e000ff0a8b82 */ /* 0x000ee20000000a00 */
[----:B0-----:R-:W-:-:S04]  /*07f0*/  @P1 IMAD.WIDE.U32 R12, R7, 0x4, R12 ;  /* 0x00000004070c1825 */ /* 0x001fc800078e000c */
[----:B------:R-:W-:Y:S01]  /*0800*/  @P1 VIADD R7, R7, 0x2 ;  /* 0x0000000207071836 */ /* 0x000fe20000000000 */
[----:B-1----:R-:W-:-:S04]  /*0810*/  @P1 LEA R4, P3, R9, R4, 0x2 ;  /* 0x0000000409041211 */ /* 0x002fc800078610ff */
[----:B------:R-:W-:Y:S02]  /*0820*/  @!P0 IADD3 R8, P2, PT, R8, R7, RZ ;  /* 0x0000000708088210 */ /* 0x000fe40007f5e0ff */
[----:B------:R-:W-:Y:S02]  /*0830*/  @P1 LEA.HI.X R5, R9, R5, R18, 0x2, P3 ;  /* 0x0000000509051211 */ /* 0x000fe400018f1412 */
[----:B------:R-:W4:Y:S01]  /*0840*/  @P1 LDG.E.CONSTANT R9, desc[UR8][R12.64] ;  /* 0x000000080c091981 */ /* 0x000f22000c1e9900 */
[----:B------:R-:W-:Y:S02]  /*0850*/  @!P0 IADD3.X R0, PT, PT, RZ, R0, RZ, P2, !PT ;  /* 0x00000000ff008210 */ /* 0x000fe400017fe4ff */
[C---:B--2---:R-:W-:Y:S01]  /*0860*/  @!P0 LEA R2, P2, R8.reuse, R2, 0x2 ;  /* 0x0000000208028211 */ /* 0x044fe200078410ff */
[----:B------:R-:W2:Y:S03]  /*0870*/  @P1 LDG.E.CONSTANT R18, desc[UR8][R4.64] ;  /* 0x0000000804121981 */ /* 0x000ea6000c1e9900 */
[----:B------:R-:W-:-:S02]  /*0880*/  @!P0 LEA.HI.X R3, R8, R3, R0, 0x2, P2 ;  /* 0x0000000308038211 */ /* 0x000fc400010f1400 */
[----:B------:R-:W5:Y:S01]  /*0890*/  @P1 LDG.E.CONSTANT R8, desc[UR8][R4.64+0x4] ;  /* 0x0000040804081981 */ /* 0x000f62000c1e9900 */
[----:B---3--:R-:W-:-:S03]  /*08a0*/  @!P0 IMAD.WIDE.U32 R10, R7, 0x4, R10 ;  /* 0x00000004070a8825 */ /* 0x008fc600078e000a */
[----:B------:R-:W3:Y:S04]  /*08b0*/  @P1 LDG.E.CONSTANT R7, desc[UR8][R12.64+0x4] ;  /* 0x000004080c071981 */ /* 0x000ee8000c1e9900 */
[----:B------:R-:W3:Y:S04]  /*08c0*/  @!P0 LDG.E.CONSTANT R11, desc[UR8][R10.64] ;  /* 0x000000080a0b8981 */ /* 0x000ee8000c1e9900 */
[----:B------:R-:W3:Y:S01]  /*08d0*/  @!P0 LDG.E.CONSTANT R2, desc[UR8][R2.64] ;  /* 0x0000000802028981 */ /* 0x000ee2000c1e9900 */
[C---:B----4-:R-:W-:Y:S01]  /*08e0*/  @P1 FFMA R0, R9.reuse, R9, R14 ;  /* 0x0000000909001223 */ /* 0x050fe2000000000e */
[-C--:B--2---:R-:W-:Y:S01]  /*08f0*/  @P1 FFMA R9, R9, R18.reuse, R15 ;  /* 0x0000001209091223 */ /* 0x084fe2000000000f */
[----:B------:R-:W-:-:S04]  /*0900*/  @P1 FFMA R18, R18, R18, R16 ;  /* 0x0000001212121223 */ /* 0x000fc80000000010 */
[-C--:B-----5:R-:W-:Y:S01]  /*0910*/  @P1 FFMA R16, R8, R8.reuse, R18 ;  /* 0x0000000808101223 */ /* 0x0a0fe20000000012 */
[C---:B---3--:R-:W-:Y:S01]  /*0920*/  @P1 FFMA R14, R7.reuse, R7, R0 ;  /* 0x00000007070e1223 */ /* 0x048fe20000000000 */
[----:B------:R-:W-:-:S03]  /*0930*/  @P1 FFMA R15, R7, R8, R9 ;  /* 0x00000008070f1223 */ /* 0x000fc60000000009 */
[C---:B------:R-:W-:Y:S01]  /*0940*/  @!P0 FFMA R14, R11.reuse, R11, R14 ;  /* 0x0000000b0b0e8223 */ /* 0x040fe2000000000e */
[-C--:B------:R-:W-:Y:S01]  /*0950*/  @!P0 FFMA R15, R11, R2.reuse, R15 ;  /* 0x000000020b0f8223 */ /* 0x080fe2000000000f */
[----:B------:R-:W-:-:S07]  /*0960*/  @!P0 FFMA R16, R2, R2, R16 ;  /* 0x0000000202108223 */ /* 0x000fce0000000010 */
.L_x_125:
[----:B------:R-:W-:Y:S01]  /*0970*/  VIADD R0, R14, 0xf3000000 ;  /* 0xf30000000e007836 */ /* 0x000fe20000000000 */
[----:B------:R0:W1:Y:S04]  /*0980*/  MUFU.RSQ R5, R14 ;  /* 0x0000000e00057308 */ /* 0x0000680000001400 */
[----:B------:R-:W-:-:S13]  /*0990*/  ISETP.GT.U32.AND P0, PT, R0, 0x727fffff, PT ;  /* 0x727fffff0000780c */ /* 0x000fda0003f04070 */
[----:B01----:R-:W-:Y:S05]  /*09a0*/  @!P0 BRA `(.L_x_129) ;  /* 0x00000000001c8947 */ /* 0x003fea0003800000 */
[----:B------:R-:W-:Y:S01]  /*09b0*/  BSSY.RECONVERGENT B0, `(.L_x_130) ;  /* 0x0000004000007945 */ /* 0x000fe20003800200 */
[----:B------:R-:W-:Y:S02]  /*09c0*/  MOV R0, R14 ;  /* 0x0000000e00007202 */ /* 0x000fe40000000f00 */
[----:B------:R-:W-:-:S07]  /*09d0*/  MOV R9, 0x9f0 ;  /* 0x000009f000097802 */ /* 0x000fce0000000f00 */
[----:B------:R-:W-:Y:S05]  /*09e0*/  CALL.REL.NOINC `($__internal_3_$__cuda_sm20_sqrt_rn_f32_slowpath) ;  /* 0x0000000000a87944 */ /* 0x000fea0003c00000 */
[----:B------:R-:W-:Y:S05]  /*09f0*/  BSYNC.RECONVERGENT B0 ;  /* 0x0000000000007941 */ /* 0x000fea0003800200 */
.L_x_130:
[----:B------:R-:W-:Y:S01]  /*0a00*/  IMAD.MOV.U32 R4, RZ, RZ, R0 ;  /* 0x000000ffff047224 */ /* 0x000fe200078e0000 */
[----:B------:R-:W-:Y:S06]  /*0a10*/  BRA `(.L_x_131) ;  /* 0x0000000000107947 */ /* 0x000fec0003800000 */
.L_x_129:
[C---:B------:R-:W-:Y:S01]  /*0a20*/  FMUL.FTZ R3, R5.reuse, R14 ;  /* 0x0000000e05037220 */ /* 0x040fe20000410000 */
[----:B------:R-:W-:-:S03]  /*0a30*/  FMUL.FTZ R0, R5, 0.5 ;  /* 0x3f00000005007820 */ /* 0x000fc60000410000 */
[----:B------:R-:W-:-:S04]  /*0a40*/  FFMA R4, -R3, R3, R14 ;  /* 0x0000000303047223 */ /* 0x000fc8000000010e */
[----:B------:R-:W-:-:S07]  /*0a50*/  FFMA R4, R4, R0, R3 ;  /* 0x0000000004047223 */ /* 0x000fce0000000003 */
.L_x_131:
[----:B------:R-:W-:Y:S01]  /*0a60*/  IADD3 R0, PT, PT, R16, -0xd000000, RZ ;  /* 0xf300000010007810 */ /* 0x000fe20007ffe0ff */
[----:B------:R0:W1:Y:S01]  /*0a70*/  MUFU.RSQ R5, R16 ;  /* 0x0000001000057308 */ /* 0x0000620000001400 */
[----:B------:R-:W-:Y:S02]  /*0a80*/  BSSY.RECONVERGENT B0, `(.L_x_132) ;  /* 0x000000c000007945 */ /* 0x000fe40003800200 */
[----:B------:R-:W-:-:S13]  /*0a90*/  ISETP.GT.U32.AND P0, PT, R0, 0x727fffff, PT ;  /* 0x727fffff0000780c */ /* 0x000fda0003f04070 */
[----:B0-----:R-:W-:Y:S05]  /*0aa0*/  @!P0 BRA `(.L_x_133) ;  /* 0x0000000000148947 */ /* 0x001fea0003800000 */
[----:B------:R-:W-:Y:S01]  /*0ab0*/  IMAD.MOV.U32 R0, RZ, RZ, R16 ;  /* 0x000000ffff007224 */ /* 0x000fe200078e0010 */
[----:B------:R-:W-:-:S07]  /*0ac0*/  MOV R9, 0xae0 ;  /* 0x00000ae000097802 */ /* 0x000fce0000000f00 */
[----:B-1----:R-:W-:Y:S05]  /*0ad0*/  CALL.REL.NOINC `($__internal_3_$__cuda_sm20_sqrt_rn_f32_slowpath) ;  /* 0x00000000006c7944 */ /* 0x002fea0003c00000 */
[----:B------:R-:W-:Y:S01]  /*0ae0*/  MOV R3, R0 ;  /* 0x0000000000037202 */ /* 0x000fe20000000f00 */
[----:B------:R-:W-:Y:S06]  /*0af0*/  BRA `(.L_x_134) ;  /* 0x0000000000107947 */ /* 0x000fec0003800000 */
.L_x_133:
[C---:B-1----:R-:W-:Y:S01]  /*0b00*/  FMUL.FTZ R3, R5.reuse, R16 ;  /* 0x0000001005037220 */ /* 0x042fe20000410000 */
[----:B------:R-:W-:-:S03]  /*0b10*/  FMUL.FTZ R0, R5, 0.5 ;  /* 0x3f00000005007820 */ /* 0x000fc60000410000 */
[----:B------:R-:W-:-:S04]  /*0b20*/  FFMA R16, -R3, R3, R16 ;  /* 0x0000000303107223 */ /* 0x000fc80000000110 */
[----:B------:R-:W-:-:S07]  /*0b30*/  FFMA R3, R16, R0, R3 ;  /* 0x0000000010037223 */ /* 0x000fce0000000003 */
.L_x_134:
[----:B------:R-:W-:Y:S05]  /*0b40*/  BSYNC.RECONVERGENT B0 ;  /* 0x0000000000007941 */ /* 0x000fea0003800200 */
.L_x_132:
[----:B------:R-:W-:Y:S01]  /*0b50*/  FMUL R8, R3, R4 ;  /* 0x0000000403087220 */ /* 0x000fe20000400000 */
[----:B------:R-:W-:Y:S03]  /*0b60*/  BSSY.RECONVERGENT B0, `(.L_x_135) ;  /* 0x000000d000007945 */ /* 0x000fe60003800200 */
[----:B------:R-:W0:Y:S01]  /*0b70*/  MUFU.RCP R0, R8 ;  /* 0x0000000800007308 */ /* 0x000e220000001000 */
[----:B------:R-:W-:-:S07]  /*0b80*/  FSETP.GT.AND P2, PT, R8, 1.00000001335143196e-10, PT ;  /* 0x2edbe6ff0800780b */ /* 0x000fce0003f44000 */
[----:B------:R-:W1:Y:S01]  /*0b90*/  FCHK P0, R15, R8 ;  /* 0x000000080f007302 */ /* 0x000e620000000000 */
[----:B0-----:R-:W-:-:S04]  /*0ba0*/  FFMA R3, -R8, R0, 1 ;  /* 0x3f80000008037423 */ /* 0x001fc80000000100 */
[----:B------:R-:W-:-:S04]  /*0bb0*/  FFMA R0, R0, R3, R0 ;  /* 0x0000000300007223 */ /* 0x000fc80000000000 */
[----:B------:R-:W-:-:S04]  /*0bc0*/  FFMA R2, R0, R15, RZ ;  /* 0x0000000f00027223 */ /* 0x000fc800000000ff */
[----:B------:R-:W-:-:S04]  /*0bd0*/  FFMA R3, -R8, R2, R15 ;  /* 0x0000000208037223 */ /* 0x000fc8000000010f */
[----:B------:R-:W-:Y:S01]  /*0be0*/  FFMA R0, R0, R3, R2 ;  /* 0x0000000300007223 */ /* 0x000fe20000000002 */
[----:B-1----:R-:W-:Y:S06]  /*0bf0*/  @!P0 BRA `(.L_x_136) ;  /* 0x00000000000c8947 */ /* 0x002fec0003800000 */
[----:B------:R-:W-:Y:S01]  /*0c00*/  IMAD.MOV.U32 R3, RZ, RZ, R15 ;  /* 0x000000ffff037224 */ /* 0x000fe200078e000f */
[----:B------:R-:W-:-:S07]  /*0c10*/  MOV R2, 0xc30 ;  /* 0x00000c3000027802 */ /* 0x000fce0000000f00 */
[----:B------:R-:W-:Y:S05]  /*0c20*/  CALL.REL.NOINC `($__internal_4_$__cuda_sm3x_div_rn_noftz_f32_slowpath) ;  /* 0x0000000000747944 */ /* 0x000fea0003c00000 */
.L_x_136:
[----:B------:R-:W-:Y:S05]  /*0c30*/  BSYNC.RECONVERGENT B0 ;  /* 0x0000000000007941 */ /* 0x000fea0003800200 */
.L_x_135:
[----:B------:R-:W0:Y:S01]  /*0c40*/  LDC.64 R2, c[0x0][0x390] ;  /* 0x0000e400ff027b82 */ /* 0x000e220000000a00 */
[----:B------:R-:W-:Y:S01]  /*0c50*/  FSEL R5, R0, RZ, P2 ;  /* 0x000000ff00057208 */ /* 0x000fe20001000000 */
[----:B0-----:R-:W-:-:S05]  /*0c60*/  IMAD.WIDE R6, R6, 0x4, R2 ;  /* 0x0000000406067825 */ /* 0x001fca00078e0202 */
[----:B------:R-:W-:Y:S01]  /*0c70*/  STG.E desc[UR8][R6.64], R5 ;  /* 0x0000000506007986 */ /* 0x000fe2000c101908 */
[----:B------:R-:W-:Y:S05]  /*0c80*/  EXIT ;  /* 0x000000000000794d */ /* 0x000fea0003800000 */
        .weak           $__internal_3_$__cuda_sm20_sqrt_rn_f32_slowpath
        .type           $__internal_3_$__cuda_sm20_sqrt_rn_f32_slowpath,@function
        .size           $__internal_3_$__cuda_sm20_sqrt_rn_f32_slowpath,($__internal_4_$__cuda_sm3x_div_rn_noftz_f32_slowpath - $__internal_3_$__cuda_sm20_sqrt_rn_f32_slowpath)
$__internal_3_$__cuda_sm20_sqrt_rn_f32_slowpath:
[----:B------:R-:W-:-:S13]  /*0c90*/  LOP3.LUT P0, RZ, R0, 0x7fffffff, RZ, 0xc0, !PT ;  /* 0x7fffffff00ff7812 */ /* 0x000fda000780c0ff */
[----:B------:R-:W-:Y:S01]  /*0ca0*/  @!P0 MOV R2, R0 ;  /* 0x0000000000028202 */ /* 0x000fe20000000f00 */
[----:B------:R-:W-:Y:S06]  /*0cb0*/  @!P0 BRA `(.L_x_137) ;  /* 0x0000000000408947 */ /* 0x000fec0003800000 */
[----:B------:R-:W-:-:S13]  /*0cc0*/  FSETP.GEU.FTZ.AND P0, PT, R0, RZ, PT ;  /* 0x000000ff0000720b */ /* 0x000fda0003f1e000 */
[----:B------:R-:W-:Y:S01]  /*0cd0*/  @!P0 IMAD.MOV.U32 R2, RZ, RZ, 0x7fffffff ;  /* 0x7fffffffff028424 */ /* 0x000fe200078e00ff */
        /* <DEDUP_REMOVED lines=14> */
.L_x_137:
[----:B------:R-:W-:Y:S01]  /*0dc0*/  IMAD.MOV.U32 R0, RZ, RZ, R2 ;  /* 0x000000ffff007224 */ /* 0x000fe200078e0002 */
[----:B------:R-:W-:Y:S01]  /*0dd0*/  MOV R2, R9 ;  /* 0x0000000900027202 */ /* 0x000fe20000000f00 */
[----:B------:R-:W-:-:S04]  /*0de0*/  IMAD.MOV.U32 R3, RZ, RZ, 0x0 ;  /* 0x00000000ff037424 */ /* 0x000fc800078e00ff */
[----:B------:R-:W-:Y:S05]  /*0df0*/  RET.REL.NODEC R2 `(cosine_similarity_simple) ;  /* 0xfffffff002807950 */ /* 0x000fea0003c3ffff */
        .weak           $__internal_4_$__cuda_sm3x_div_rn_noftz_f32_slowpath
        .type           $__internal_4_$__cuda_sm3x_div_rn_noftz_f32_slowpath,@function
        .size           $__internal_4_$__cuda_sm3x_div_rn_noftz_f32_slowpath,(.L_x_154 - $__internal_4_$__cuda_sm3x_div_rn_noftz_f32_slowpath)
$__internal_4_$__cuda_sm3x_div_rn_noftz_f32_slowpath:
[----:B------:R-:W-:Y:S01]  /*0e00*/  SHF.R.U32.HI R4, RZ, 0x17, R8 ;  /* 0x00000017ff047819 */ /* 0x000fe20000011608 */
[----:B------:R-:W-:Y:S01]  /*0e10*/  BSSY.RECONVERGENT B1, `(.L_x_138) ;  /* 0x0000064000017945 */ /* 0x000fe20003800200 */
[----:B------:R-:W-:Y:S02]  /*0e20*/  SHF.R.U32.HI R0, RZ, 0x17, R3 ;  /* 0x00000017ff007819 */ /* 0x000fe40000011603 */
[----:B------:R-:W-:Y:S02]  /*0e30*/  LOP3.LUT R13, R4, 0xff, RZ, 0xc0, !PT ;  /* 0x000000ff040d7812 */ /* 0x000fe400078ec0ff */
[----:B------:R-:W-:Y:S02]  /*0e40*/  LOP3.LUT R10, R0, 0xff, RZ, 0xc0, !PT ;  /* 0x000000ff000a7812 */ /* 0x000fe400078ec0ff */
[----:B------:R-:W-:Y:S02]  /*0e50*/  IADD3 R9, PT, PT, R13, -0x1, RZ ;  /* 0xffffffff0d097810 */ /* 0x000fe40007ffe0ff */
[----:B------:R-:W-:Y:S01]  /*0e60*/  MOV R4, R8 ;  /* 0x0000000800047202 */ /* 0x000fe20000000f00 */
[----:B------:R-:W-:Y:S01]  /*0e70*/  VIADD R7, R10, 0xffffffff ;  /* 0xffffffff0a077836 */ /* 0x000fe20000000000 */
[----:B------:R-:W-:-:S04]  /*0e80*/  ISETP.GT.U32.AND P0, PT, R9, 0xfd, PT ;  /* 0x000000fd0900780c */ /* 0x000fc80003f04070 */
[----:B------:R-:W-:-:S13]  /*0e90*/  ISETP.GT.U32.OR P0, PT, R7, 0xfd, P0 ;  /* 0x000000fd0700780c */ /* 0x000fda0000704470 */
[----:B------:R-:W-:Y:S01]  /*0ea0*/  @!P0 IMAD.MOV.U32 R5, RZ, RZ, RZ ;  /* 0x000000ffff058224 */ /* 0x000fe200078e00ff */
[----:B------:R-:W-:Y:S06]  /*0eb0*/  @!P0 BRA `(.L_x_139) ;  /* 0x0000000000608947 */ /* 0x000fec0003800000 */
[----:B------:R-:W-:Y:S02]  /*0ec0*/  FSETP.GTU.FTZ.AND P0, PT, |R3|, +INF , PT ;  /* 0x7f8000000300780b */ /* 0x000fe40003f1c200 */
[----:B------:R-:W-:Y:S02]  /*0ed0*/  FSETP.GTU.FTZ.AND P1, PT, |R8|, +INF , PT ;  /* 0x7f8000000800780b */ /* 0x000fe40003f3c200 */
[----:B------:R-:W-:Y:S02]  /*0ee0*/  MOV R0, R8 ;  /* 0x0000000800007202 */ /* 0x000fe40000000f00 */
        /* <DEDUP_REMOVED lines=16> */
[----:B------:R-:W-:Y:S01]  /*0ff0*/  @P0 IMAD.MOV.U32 R5, RZ, RZ, RZ ;  /* 0x000000ffff050224 */ /* 0x000fe200078e00ff */
[----:B------:R-:W-:Y:S01]  /*1000*/  @!P0 MOV R5, 0xffffffc0 ;  /* 0xffffffc000058802 */ /* 0x000fe20000000f00 */
[----:B------:R-:W-:Y:S01]  /*1010*/  @!P0 FFMA R3, R3, 1.84467440737095516160e+19, RZ ;  /* 0x5f80000003038823 */ /* 0x000fe200000000ff */
[----:B------:R-:W-:-:S03]  /*1020*/  @!P1 FFMA R4, R0, 1.84467440737095516160e+19, RZ ;  /* 0x5f80000000049823 */ /* 0x000fc600000000ff */
[----:B------:R-:W-:-:S07]  /*1030*/  @!P1 VIADD R5, R5, 0x40 ;  /* 0x0000004005059836 */ /* 0x000fce0000000000 */
.L_x_139:
[----:B------:R-:W-:Y:S01]  /*1040*/  LEA R7, R13, 0xc0800000, 0x17 ;  /* 0xc08000000d077811 */ /* 0x000fe200078eb8ff */
[----:B------:R-:W-:Y:S03]  /*1050*/  BSSY.RECONVERGENT B2, `(.L_x_144) ;  /* 0x0000036000027945 */ /* 0x000fe60003800200 */
[----:B------:R-:W-:Y:S01]  /*1060*/  IADD3 R7, PT, PT, -R7, R4, RZ ;  /* 0x0000000407077210 */ /* 0x000fe20007ffe1ff */
[----:B------:R-:W-:-:S03]  /*1070*/  VIADD R4, R10, 0xffffff81 ;  /* 0xffffff810a047836 */ /* 0x000fc60000000000 */
[----:B------:R-:W0:Y:S01]  /*1080*/  MUFU.RCP R8, R7 ;  /* 0x0000000700087308 */ /* 0x000e220000001000 */
[----:B------:R-:W-:Y:S01]  /*1090*/  FADD.FTZ R9, -R7, -RZ ;  /* 0x800000ff07097221 */ /* 0x000fe20000010100 */
[C---:B------:R-:W-:Y:S01]  /*10a0*/  IMAD R0, R4.reuse, -0x800000, R3 ;  /* 0xff80000004007824 */ /* 0x040fe200078e0203 */
        /* <DEDUP_REMOVED lines=23> */
[CCC-:B------:R-:W-:Y:S01]  /*1220*/  FFMA.RM R4, R10.reuse, R8.reuse, R11.reuse ;  /* 0x000000080a047223 */ /* 0x1c0fe2000000400b */
[C---:B------:R-:W-:Y:S02]  /*1230*/  ISETP.NE.AND P3, PT, R7.reuse, RZ, PT ;  /* 0x000000ff0700720c */ /* 0x040fe40003f65270 */
[----:B------:R-:W-:Y:S02]  /*1240*/  ISETP.NE.AND P1, PT, R7, RZ, PT ;  /* 0x000000ff0700720c */ /* 0x000fe40003f25270 */
[----:B------:R-:W-:Y:S01]  /*1250*/  LOP3.LUT R5, R3, 0x7fffff, RZ, 0xc0, !PT ;  /* 0x007fffff03057812 */ /* 0x000fe200078ec0ff */
[----:B------:R-:W-:Y:S01]  /*1260*/  FFMA.RP R3, R10, R8, R11 ;  /* 0x000000080a037223 */ /* 0x000fe2000000800b */
[C---:B------:R-:W-:Y:S01]  /*1270*/  VIADD R8, R7.reuse, 0x20 ;  /* 0x0000002007087836 */ /* 0x040fe20000000000 */
[----:B------:R-:W-:Y:S02]  /*1280*/  IADD3 R7, PT, PT, -R7, RZ, RZ ;  /* 0x000000ff07077210 */ /* 0x000fe40007ffe1ff */
[----:B------:R-:W-:-:S02]  /*1290*/  LOP3.LUT R5, R5, 0x800000, RZ, 0xfc, !PT ;  /* 0x0080000005057812 */ /* 0x000fc400078efcff */
        /* <DEDUP_REMOVED lines=13> */
.L_x_146:
[----:B------:R-:W-:-:S04]  /*1370*/  LOP3.LUT R0, R0, 0x80000000, RZ, 0xc0, !PT ;  /* 0x8000000000007812 */ /* 0x000fc800078ec0ff */
[----:B------:R-:W-:Y:S01]  /*1380*/  LOP3.LUT R0, R0, 0x7f800000, RZ, 0xfc, !PT ;  /* 0x7f80000000007812 */ /* 0x000fe200078efcff */
[----:B------:R-:W-:Y:S06]  /*1390*/  BRA `(.L_x_147) ;  /* 0x0000000000047947 */ /* 0x000fec0003800000 */
.L_x_145:
[----:B------:R-:W-:-:S07]  /*13a0*/  LEA R0, R4, R0, 0x17 ;  /* 0x0000000004007211 */ /* 0x000fce00078eb8ff */
.L_x_147:
[----:B------:R-:W-:Y:S05]  /*13b0*/  BSYNC.RECONVERGENT B2 ;  /* 0x0000000000027941 */ /* 0x000fea0003800200 */
.L_x_144:
[----:B------:R-:W-:Y:S05]  /*13c0*/  BRA `(.L_x_148) ;  /* 0x0000000000207947 */ /* 0x000fea0003800000 */
.L_x_143:
[----:B------:R-:W-:-:S04]  /*13d0*/  LOP3.LUT R0, R4, 0x80000000, R3, 0x48, !PT ;  /* 0x8000000004007812 */ /* 0x000fc800078e4803 */
[----:B------:R-:W-:Y:S01]  /*13e0*/  LOP3.LUT R0, R0, 0x7f800000, RZ, 0xfc, !PT ;  /* 0x7f80000000007812 */ /* 0x000fe200078efcff */
[----:B------:R-:W-:Y:S06]  /*13f0*/  BRA `(.L_x_148) ;  /* 0x0000000000147947 */ /* 0x000fec0003800000 */
.L_x_142:
[----:B------:R-:W-:Y:S01]  /*1400*/  LOP3.LUT R0, R4, 0x80000000, R3, 0x48, !PT ;  /* 0x8000000004007812 */ /* 0x000fe200078e4803 */
[----:B------:R-:W-:Y:S06]  /*1410*/  BRA `(.L_x_148) ;  /* 0x00000000000c7947 */ /* 0x000fec0003800000 */
.L_x_141:
[----:B------:R-:W0:Y:S01]  /*1420*/  MUFU.RSQ R0, -QNAN ;  /* 0xffc0000000007908 */ /* 0x000e220000001400 */
[----:B------:R-:W-:Y:S05]  /*1430*/  BRA `(.L_x_148) ;  /* 0x0000000000047947 */ /* 0x000fea0003800000 */
.L_x_140:
[----:B------:R-:W-:-:S07]  /*1440*/  FADD.FTZ R0, R3, R0 ;  /* 0x0000000003007221 */ /* 0x000fce0000010000 */
.L_x_148:
[----:B------:R-:W-:Y:S05]  /*1450*/  BSYNC.RECONVERGENT B1 ;  /* 0x0000000000017941 */ /* 0x000fea0003800200 */
.L_x_138:
[----:B------:R-:W-:-:S04]  /*1460*/  IMAD.MOV.U32 R3, RZ, RZ, 0x0 ;  /* 0x00000000ff037424 */ /* 0x000fc800078e00ff */
[----:B0-----:R-:W-:Y:S05]  /*1470*/  RET.REL.NODEC R2 `(cosine_similarity_simple) ;  /* 0xffffffe802e07950 */ /* 0x001fea0003c3ffff */
.L_x_149:
        /* <DEDUP_REMOVED lines=16> */
.L_x_154:


//--------------------- .nv.shared.reserved.0     --------------------------
	.section	.nv.shared.reserved.0,"aw",@nobits
	.weak		__nv_reservedSMEM_offset_0_alias
	.size		__nv_reservedSMEM_offset_0_alias, 0, 64
	.other		__nv_reservedSMEM_offset_0_alias,@"STO_CUDA_RESERVED_SHARED STV_DEFAULT"
__nv_reservedSMEM_offset_0_alias:
	.zero		0
	.zero		64


//--------------------- .nv.constant0.kmeans_assign_simple --------------------------
	.section	.nv.constant0.kmeans_assign_simple,"a",@progbits
	.sectionflags	@""
	.align	4
.nv.constant0.kmeans_assign_simple:
	.zero		932


//--------------------- .nv.constant0.attention_simple --------------------------
	.section	.nv.constant0.attention_simple,"a",@progbits
	.sectionflags	@""
	.align	4
.nv.constant0.attention_simple:
	.zero		940


//--------------------- .nv.constant0.apply_temporal_decay_simple --------------------------
	.section	.nv.constant0.apply_temporal_decay_simple,"a",@progbits
	.sectionflags	@""
	.align	4
.nv.constant0.apply_temporal_decay_simple:
	.zero		920


//--------------------- .nv.constant0.matrix_multiply_simple --------------------------
	.section	.nv.constant0.matrix_multiply_simple,"a",@progbits
	.sectionflags	@""
	.align	4
.nv.constant0.matrix_multiply_simple:
	.zero		932


//--------------------- .nv.constant0.batch_normalize_simple --------------------------
	.section	.nv.constant0.batch_normalize_simple,"a",@progbits
	.sectionflags	@""
	.align	4
.nv.constant0.batch_normalize_simple:
	.zero		912


//--------------------- .nv.constant0.cosine_similarity_simple --------------------------
	.section	.nv.constant0.cosine_similarity_simple,"a",@progbits
	.sectionflags	@""
	.align	4
.nv.constant0.cosine_similarity_simple:
	.zero		928


//--------------------- SYMBOLS --------------------------

	.type		.nv.reservedSmem.offset0,@object
	.size		.nv.reservedSmem.offset0,0x4
